	.target	sm_90a

	.elftype	@"ET_EXEC"


//--------------------- .note.nv.tkinfo           --------------------------
	.section	.note.nv.tkinfo,"",@"SHT_NOTE"
	.sectionflags	@"SHF_NOTE_NV_TKINFO"
	.tkinfo
        /*0018*/ 	.word	0x00000002
        /*0030*/ 	.string	""
        /*0030*/ 	.string	"ptxas"
        /*0030*/ 	.string	"Cuda compilation tools, release 13.0, V13.0.88"
        /*0030*/ 	.string	"Build cuda_13.0.r13.0/compiler.36424714_0"
        /*0030*/ 	.string	"-arch sm_90a -m 64 "



//--------------------- .note.nv.cuinfo           --------------------------
	.section	.note.nv.cuinfo,"",@"SHT_NOTE"
	.sectionflags	@"SHF_NOTE_NV_CUINFO"
        /*0018*/ 	.short	0x0002
        /*001a*/ 	.short	0x005a
        /*001c*/ 	.short	0x0082
	.zero		2


//--------------------- .nv.info                  --------------------------
	.section	.nv.info,"",@"SHT_CUDA_INFO"
	.align	4


	//----- nvinfo : EIATTR_REGCOUNT
	.align		4
        /*0000*/ 	.byte	0x04, 0x2f
        /*0002*/ 	.short	(.L_12 - .L_11)
	.align		4
.L_11:
        /*0004*/ 	.word	index@(_ZN7cutlass13device_kernelINS_4gemm6kernel13GemmUniversalIN4cute5tupleIJiiiiEEENS1_10collective13CollectiveMmaINS1_40MainloopSm90TmaGmmaWarpSpecializedSparseILi5ENS5_IJNS4_1CILi1EEENSA_ILi2EEESB_EEENS1_35KernelTmaWarpSpecializedCooperativeEEENS5_IJNSA_ILi128EEENSA_ILi256EEESG_EEEaNS5_IJNS4_6LayoutINS5_IJiNS5_IJSC_iEEEiEEENS5_IJlNS5_IJSB_SC_EEElEEEEENSJ_INS5_IJNS5_IJNSA_ILi64EEEiEEENS5_IJSG_iEEEiEEENS5_IJNS5_IJSG_NSA_ILi8192EEEEEENS5_IJSB_lEEElEEEEEEEEaNS5_IJlSB_lEEENS4_8TiledMMAINS4_8MMA_AtomIJNS4_4SM904GMMA6SPARSE28GMMA_64x256x64_S32S8S8_SS_TNILNS13_9SparseSelE0EEEEEENSJ_INS5_IJSC_SB_SB_EEENS5_IJSB_NSA_ILi0EEES1A_EEEEENS5_IJNS4_10UnderscoreES1D_S1D_EEEEENS4_23SM90_TMA_LOAD_MULTICASTENS4_14ComposedLayoutINS4_7SwizzleILi2ELi4ELi3EEENS4_25smem_sparse_ptr_flag_bitsILi2ELi8EEENSJ_INS5_IJNS5_IJSB_NSA_ILi8EEEEEENS5_IJSC_SP_EEEEEENS5_IJNS5_IJS1A_SG_EEESM_EEEEEEEvNS4_8identityENS4_13SM90_TMA_LOADENS1H_INS1I_ILi3ELi4ELi3EEENS4_18smem_ptr_flag_bitsILi8EEENSJ_INS5_IJS1M_SG_EEENS5_IJSG_SB_EEEEEEEvS1U_EENS_8epilogue10collective6detail29Sm90TmaWarpSpecializedAdapterINS25_15DefaultEpilogueIiNS5_IJSB_llEEES29_NS24_6thread17LinearCombinationIiLi1EiiLNS2A_9ScaleType4KindE0ELNS_15FloatRoundStyleE2EiEENS1_15EpilogueDefaultEEEEEvvEEEEvNT_6ParamsE)
        /*0008*/ 	.word	0x000000a8


	//----- nvinfo : EIATTR_FRAME_SIZE
	.align		4
.L_12:
        /*000c*/ 	.byte	0x04, 0x11
        /*000e*/ 	.short	(.L_14 - .L_13)
	.align		4
.L_13:
        /*0010*/ 	.word	index@(_ZN7cutlass13device_kernelINS_4gemm6kernel13GemmUniversalIN4cute5tupleIJiiiiEEENS1_10collective13CollectiveMmaINS1_40MainloopSm90TmaGmmaWarpSpecializedSparseILi5ENS5_IJNS4_1CILi1EEENSA_ILi2EEESB_EEENS1_35KernelTmaWarpSpecializedCooperativeEEENS5_IJNSA_ILi128EEENSA_ILi256EEESG_EEEaNS5_IJNS4_6LayoutINS5_IJiNS5_IJSC_iEEEiEEENS5_IJlNS5_IJSB_SC_EEElEEEEENSJ_INS5_IJNS5_IJNSA_ILi64EEEiEEENS5_IJSG_iEEEiEEENS5_IJNS5_IJSG_NSA_ILi8192EEEEEENS5_IJSB_lEEElEEEEEEEEaNS5_IJlSB_lEEENS4_8TiledMMAINS4_8MMA_AtomIJNS4_4SM904GMMA6SPARSE28GMMA_64x256x64_S32S8S8_SS_TNILNS13_9SparseSelE0EEEEEENSJ_INS5_IJSC_SB_SB_EEENS5_IJSB_NSA_ILi0EEES1A_EEEEENS5_IJNS4_10UnderscoreES1D_S1D_EEEEENS4_23SM90_TMA_LOAD_MULTICASTENS4_14ComposedLayoutINS4_7SwizzleILi2ELi4ELi3EEENS4_25smem_sparse_ptr_flag_bitsILi2ELi8EEENSJ_INS5_IJNS5_IJSB_NSA_ILi8EEEEEENS5_IJSC_SP_EEEEEENS5_IJNS5_IJS1A_SG_EEESM_EEEEEEEvNS4_8identityENS4_13SM90_TMA_LOADENS1H_INS1I_ILi3ELi4ELi3EEENS4_18smem_ptr_flag_bitsILi8EEENSJ_INS5_IJS1M_SG_EEENS5_IJSG_SB_EEEEEEEvS1U_EENS_8epilogue10collective6detail29Sm90TmaWarpSpecializedAdapterINS25_15DefaultEpilogueIiNS5_IJSB_llEEES29_NS24_6thread17LinearCombinationIiLi1EiiLNS2A_9ScaleType4KindE0ELNS_15FloatRoundStyleE2EiEENS1_15EpilogueDefaultEEEEEvvEEEEvNT_6ParamsE)
        /*0014*/ 	.word	0x00000000


	//----- nvinfo : EIATTR_MIN_STACK_SIZE
	.align		4
.L_14:
        /*0018*/ 	.byte	0x04, 0x12
        /*001a*/ 	.short	(.L_16 - .L_15)
	.align		4
.L_15:
        /*001c*/ 	.word	index@(_ZN7cutlass13device_kernelINS_4gemm6kernel13GemmUniversalIN4cute5tupleIJiiiiEEENS1_10collective13CollectiveMmaINS1_40MainloopSm90TmaGmmaWarpSpecializedSparseILi5ENS5_IJNS4_1CILi1EEENSA_ILi2EEESB_EEENS1_35KernelTmaWarpSpecializedCooperativeEEENS5_IJNSA_ILi128EEENSA_ILi256EEESG_EEEaNS5_IJNS4_6LayoutINS5_IJiNS5_IJSC_iEEEiEEENS5_IJlNS5_IJSB_SC_EEElEEEEENSJ_INS5_IJNS5_IJNSA_ILi64EEEiEEENS5_IJSG_iEEEiEEENS5_IJNS5_IJSG_NSA_ILi8192EEEEEENS5_IJSB_lEEElEEEEEEEEaNS5_IJlSB_lEEENS4_8TiledMMAINS4_8MMA_AtomIJNS4_4SM904GMMA6SPARSE28GMMA_64x256x64_S32S8S8_SS_TNILNS13_9SparseSelE0EEEEEENSJ_INS5_IJSC_SB_SB_EEENS5_IJSB_NSA_ILi0EEES1A_EEEEENS5_IJNS4_10UnderscoreES1D_S1D_EEEEENS4_23SM90_TMA_LOAD_MULTICASTENS4_14ComposedLayoutINS4_7SwizzleILi2ELi4ELi3EEENS4_25smem_sparse_ptr_flag_bitsILi2ELi8EEENSJ_INS5_IJNS5_IJSB_NSA_ILi8EEEEEENS5_IJSC_SP_EEEEEENS5_IJNS5_IJS1A_SG_EEESM_EEEEEEEvNS4_8identityENS4_13SM90_TMA_LOADENS1H_INS1I_ILi3ELi4ELi3EEENS4_18smem_ptr_flag_bitsILi8EEENSJ_INS5_IJS1M_SG_EEENS5_IJSG_SB_EEEEEEEvS1U_EENS_8epilogue10collective6detail29Sm90TmaWarpSpecializedAdapterINS25_15DefaultEpilogueIiNS5_IJSB_llEEES29_NS24_6thread17LinearCombinationIiLi1EiiLNS2A_9ScaleType4KindE0ELNS_15FloatRoundStyleE2EiEENS1_15EpilogueDefaultEEEEEvvEEEEvNT_6ParamsE)
        /*0020*/ 	.word	0x00000000
.L_16:


//--------------------- .nv.compat                --------------------------
	.section	.nv.compat,"",@"SHT_CUDA_COMPAT_INFO"
	.align	4
        /*0000*/ 	.byte	0x02, 0x09, 0x01, 0x00, 0x02, 0x02, 0x04, 0x00, 0x02, 0x05, 0x05, 0x00, 0x03, 0x07, 0x01, 0x01
        /*0010*/ 	.byte	0x02, 0x03, 0x01, 0x00, 0x02, 0x06, 0x01, 0x00, 0x04, 0x0b, 0x08, 0x00, 0x00, 0x00, 0x00, 0x00
        /*0020*/ 	.byte	0x00, 0x00, 0x00, 0x00


//--------------------- .nv.info._ZN7cutlass13device_kernelINS_4gemm6kernel13GemmUniversalIN4cute5tupleIJiiiiEEENS1_10collective13CollectiveMmaINS1_40MainloopSm90TmaGmmaWarpSpecializedSparseILi5ENS5_IJNS4_1CILi1EEENSA_ILi2EEESB_EEENS1_35KernelTmaWarpSpecializedCooperativeEEENS5_IJNSA_ILi128EEENSA_ILi256EEESG_EEEaNS5_IJNS4_6LayoutINS5_IJiNS5_IJSC_iEEEiEEENS5_IJlNS5_IJSB_SC_EEElEEEEENSJ_INS5_IJNS5_IJNSA_ILi64EEEiEEENS5_IJSG_iEEEiEEENS5_IJNS5_IJSG_NSA_ILi8192EEEEEENS5_IJSB_lEEElEEEEEEEEaNS5_IJlSB_lEEENS4_8TiledMMAINS4_8MMA_AtomIJNS4_4SM904GMMA6SPARSE28GMMA_64x256x64_S32S8S8_SS_TNILNS13_9SparseSelE0EEEEEENSJ_INS5_IJSC_SB_SB_EEENS5_IJSB_NSA_ILi0EEES1A_EEEEENS5_IJNS4_10UnderscoreES1D_S1D_EEEEENS4_23SM90_TMA_LOAD_MULTICASTENS4_14ComposedLayoutINS4_7SwizzleILi2ELi4ELi3EEENS4_25smem_sparse_ptr_flag_bitsILi2ELi8EEENSJ_INS5_IJNS5_IJSB_NSA_ILi8EEEEEENS5_IJSC_SP_EEEEEENS5_IJNS5_IJS1A_SG_EEESM_EEEEEEEvNS4_8identityENS4_13SM90_TMA_LOADENS1H_INS1I_ILi3ELi4ELi3EEENS4_18smem_ptr_flag_bitsILi8EEENSJ_INS5_IJS1M_SG_EEENS5_IJSG_SB_EEEEEEEvS1U_EENS_8epilogue10collective6detail29Sm90TmaWarpSpecializedAdapterINS25_15DefaultEpilogueIiNS5_IJSB_llEEES29_NS24_6thread17LinearCombinationIiLi1EiiLNS2A_9ScaleType4KindE0ELNS_15FloatRoundStyleE2EiEENS1_15EpilogueDefaultEEEEEvvEEEEvNT_6ParamsE --------------------------
	.section	.nv.info._ZN7cutlass13device_kernelINS_4gemm6kernel13GemmUniversalIN4cute5tupleIJiiiiEEENS1_10collective13CollectiveMmaINS1_40MainloopSm90TmaGmmaWarpSpecializedSparseILi5ENS5_IJNS4_1CILi1EEENSA_ILi2EEESB_EEENS1_35KernelTmaWarpSpecializedCooperativeEEENS5_IJNSA_ILi128EEENSA_ILi256EEESG_EEEaNS5_IJNS4_6LayoutINS5_IJiNS5_IJSC_iEEEiEEENS5_IJlNS5_IJSB_SC_EEElEEEEENSJ_INS5_IJNS5_IJNSA_ILi64EEEiEEENS5_IJSG_iEEEiEEENS5_IJNS5_IJSG_NSA_ILi8192EEEEEENS5_IJSB_lEEElEEEEEEEEaNS5_IJlSB_lEEENS4_8TiledMMAINS4_8MMA_AtomIJNS4_4SM904GMMA6SPARSE28GMMA_64x256x64_S32S8S8_SS_TNILNS13_9SparseSelE0EEEEEENSJ_INS5_IJSC_SB_SB_EEENS5_IJSB_NSA_ILi0EEES1A_EEEEENS5_IJNS4_10UnderscoreES1D_S1D_EEEEENS4_23SM90_TMA_LOAD_MULTICASTENS4_14ComposedLayoutINS4_7SwizzleILi2ELi4ELi3EEENS4_25smem_sparse_ptr_flag_bitsILi2ELi8EEENSJ_INS5_IJNS5_IJSB_NSA_ILi8EEEEEENS5_IJSC_SP_EEEEEENS5_IJNS5_IJS1A_SG_EEESM_EEEEEEEvNS4_8identityENS4_13SM90_TMA_LOADENS1H_INS1I_ILi3ELi4ELi3EEENS4_18smem_ptr_flag_bitsILi8EEENSJ_INS5_IJS1M_SG_EEENS5_IJSG_SB_EEEEEEEvS1U_EENS_8epilogue10collective6detail29Sm90TmaWarpSpecializedAdapterINS25_15DefaultEpilogueIiNS5_IJSB_llEEES29_NS24_6thread17LinearCombinationIiLi1EiiLNS2A_9ScaleType4KindE0ELNS_15FloatRoundStyleE2EiEENS1_15EpilogueDefaultEEEEEvvEEEEvNT_6ParamsE,"",@"SHT_CUDA_INFO"
	.sectionflags	@""
	.align	4


	//----- nvinfo : EIATTR_CUDA_API_VERSION
	.align		4
        /*0000*/ 	.byte	0x04, 0x37
        /*0002*/ 	.short	(.L_18 - .L_17)
.L_17:
        /*0004*/ 	.word	0x00000082


	//----- nvinfo : EIATTR_KPARAM_INFO
	.align		4
.L_18:
        /*0008*/ 	.byte	0x04, 0x17
        /*000a*/ 	.short	(.L_20 - .L_19)
.L_19:
        /*000c*/ 	.word	0x00000000
        /*0010*/ 	.short	0x0000
        /*0012*/ 	.short	0x0070
        /*0014*/ 	.byte	0x00, 0xf0, 0x01, 0x14


	//----- nvinfo : EIATTR_SPARSE_MMA_MASK
	.align		4
.L_20:
        /*0018*/ 	.byte	0x03, 0x50
        /*001a*/ 	.short	0x0004


	//----- nvinfo : EIATTR_MAXREG_COUNT
	.align		4
        /*001c*/ 	.byte	0x03, 0x1b
        /*001e*/ 	.short	0x00a8


	//----- nvinfo : EIATTR_NUM_BARRIERS
	.align		4
        /*0020*/ 	.byte	0x02, 0x4c
        /*0022*/ 	.byte	0x01
	.zero		1


	//----- nvinfo : EIATTR_MERCURY_ISA_VERSION
	.align		4
        /*0024*/ 	.byte	0x03, 0x5f
        /*0026*/ 	.short	0x0101


	//----- nvinfo : EIATTR_INT_WARP_WIDE_INSTR_OFFSETS
	.align		4
        /*0028*/ 	.byte	0x04, 0x31
        /*002a*/ 	.short	(.L_22 - .L_21)


	//   ....[0]....
.L_21:
        /*002c*/ 	.word	0x000004c0


	//   ....[1]....
        /*0030*/ 	.word	0x000004e0


	//   ....[2]....
        /*0034*/ 	.word	0x00000680


	//----- nvinfo : EIATTR_COOP_GROUP_MASK_REGIDS
	.align		4
.L_22:
        /*0038*/ 	.byte	0x04, 0x29
        /*003a*/ 	.short	(.L_24 - .L_23)


	//   ....[0]....
.L_23:
        /*003c*/ 	.word	0xffffffff


	//   ....[1]....
        /*0040*/ 	.word	0xffffffff


	//   ....[2]....
        /*0044*/ 	.word	0xffffffff


	//   ....[3]....
        /*0048*/ 	.word	0xffffffff


	//   ....[4]....
        /*004c*/ 	.word	0xffffffff


	//   ....[5]....
        /*0050*/ 	.word	0xffffffff


	//----- nvinfo : EIATTR_COOP_GROUP_INSTR_OFFSETS
	.align		4
.L_24:
        /*0054*/ 	.byte	0x04, 0x28
        /*0056*/ 	.short	(.L_26 - .L_25)


	//   ....[0]....
.L_25:
        /*0058*/ 	.word	0x00000060


	//   ....[1]....
        /*005c*/ 	.word	0x00000070


	//   ....[2]....
        /*0060*/ 	.word	0x00000160


	//   ....[3]....
        /*0064*/ 	.word	0x00000310


	//   ....[4]....
        /*0068*/ 	.word	0x000007c0


	//   ....[5]....
        /*006c*/ 	.word	0x00001240


	//----- nvinfo : EIATTR_REG_RECONFIG
	.align		4
.L_26:
        /*0070*/ 	.byte	0x01, 0x54
	.zero		2


	//----- nvinfo : EIATTR_MBARRIER_INSTR_OFFSETS
	.align		4
        /*0074*/ 	.byte	0x04, 0x39
        /*0076*/ 	.short	(.L_28 - .L_27)


	//   ....[0]....
.L_27:
        /*0078*/ 	.word	0x00000260
        /*007c*/ 	.word	0x000000ff
        /*0080*/ 	.word	0x00000000
        /*0084*/ 	.short	0x0100
        /*0086*/ 	.byte	0x08
	.zero		1


	//   ....[1]....
        /*0088*/ 	.word	0x00000270
        /*008c*/ 	.word	0x000000ff
        /*0090*/ 	.word	0x00000028
        /*0094*/ 	.short	0x0100
        /*0096*/ 	.byte	0x08
	.zero		1


	//   ....[2]....
        /*0098*/ 	.word	0x00000280
        /*009c*/ 	.word	0x000000ff
        /*00a0*/ 	.word	0x00000008
        /*00a4*/ 	.short	0x0100
        /*00a6*/ 	.byte	0x08
	.zero		1


	//   ....[3]....
        /*00a8*/ 	.word	0x00000290
        /*00ac*/ 	.word	0x000000ff
        /*00b0*/ 	.word	0x00000030
        /*00b4*/ 	.short	0x0100
        /*00b6*/ 	.byte	0x08
	.zero		1


	//   ....[4]....
        /*00b8*/ 	.word	0x000002a0
        /*00bc*/ 	.word	0x000000ff
        /*00c0*/ 	.word	0x00000010
        /*00c4*/ 	.short	0x0100
        /*00c6*/ 	.byte	0x08
	.zero		1


	//   ....[5]....
        /*00c8*/ 	.word	0x000002b0
        /*00cc*/ 	.word	0x000000ff
        /*00d0*/ 	.word	0x00000038
        /*00d4*/ 	.short	0x0100
        /*00d6*/ 	.byte	0x08
	.zero		1


	//   ....[6]....
        /*00d8*/ 	.word	0x000002c0
        /*00dc*/ 	.word	0x000000ff
        /*00e0*/ 	.word	0x00000018
        /*00e4*/ 	.short	0x0100
        /*00e6*/ 	.byte	0x08
	.zero		1


	//   ....[7]....
        /*00e8*/ 	.word	0x000002d0
        /*00ec*/ 	.word	0x000000ff
        /*00f0*/ 	.word	0x00000040
        /*00f4*/ 	.short	0x0100
        /*00f6*/ 	.byte	0x08
	.zero		1


	//   ....[8]....
        /*00f8*/ 	.word	0x000002e0
        /*00fc*/ 	.word	0x000000ff
        /*0100*/ 	.word	0x00000020
        /*0104*/ 	.short	0x0100
        /*0106*/ 	.byte	0x08
	.zero		1


	//   ....[9]....
        /*0108*/ 	.word	0x000002f0
        /*010c*/ 	.word	0x000000ff
        /*0110*/ 	.word	0x00000048
        /*0114*/ 	.short	0x0100
        /*0116*/ 	.byte	0x08
	.zero		1


	//   ....[10]....
        /*0118*/ 	.word	0x00000710
        /*011c*/ 	.word	0x000000ff
        /*0120*/ 	.word	0x00000060
        /*0124*/ 	.short	0x0100
        /*0126*/ 	.byte	0x06
	.zero		1


	//   ....[11]....
        /*0128*/ 	.word	0x00000770
        /*012c*/ 	.word	0x000000ff
        /*0130*/ 	.word	0x00000068
        /*0134*/ 	.short	0x0100
        /*0136*/ 	.byte	0x06
	.zero		1


	//   ....[12]....
        /*0138*/ 	.word	0x00001780
        /*013c*/ 	.word	0x000000ff
        /*0140*/ 	.word	0x00000000
        /*0144*/ 	.short	0x010a
        /*0146*/ 	.byte	0x08
	.zero		1


	//   ....[13]....
        /*0148*/ 	.word	0x00001830
        /*014c*/ 	.word	0x000000ff
        /*0150*/ 	.word	0x00000000
        /*0154*/ 	.short	0x010a
        /*0156*/ 	.byte	0x08
	.zero		1


	//   ....[14]....
        /*0158*/ 	.word	0x00001a20
        /*015c*/ 	.word	0x0000000e
        /*0160*/ 	.word	0x00000000
        /*0164*/ 	.short	0x0101
        /*0166*/ 	.byte	0x3f
	.zero		1


	//   ....[15]....
        /*0168*/ 	.word	0x0000bfc0
        /*016c*/ 	.word	0x00000018
        /*0170*/ 	.word	0x00000028
        /*0174*/ 	.short	0x010a
        /*0176*/ 	.byte	0x3f
	.zero		1


	//   ....[16]....
        /*0178*/ 	.word	0x0000c3f0
        /*017c*/ 	.word	0x00000008
        /*0180*/ 	.word	0x00000068
        /*0184*/ 	.short	0x0101
        /*0186*/ 	.byte	0x3f
	.zero		1


	//   ....[17]....
        /*0188*/ 	.word	0x0000cb20
        /*018c*/ 	.word	0x00000007
        /*0190*/ 	.word	0x00000000
        /*0194*/ 	.short	0x010a
        /*0196*/ 	.byte	0x3f
	.zero		1


	//   ....[18]....
        /*0198*/ 	.word	0x0000cba0
        /*019c*/ 	.word	0x00000009
        /*01a0*/ 	.word	0x00000000
        /*01a4*/ 	.short	0x010a
        /*01a6*/ 	.byte	0x3f
	.zero		1


	//   ....[19]....
        /*01a8*/ 	.word	0x0000cc30
        /*01ac*/ 	.word	0x00000006
        /*01b0*/ 	.word	0x00000000
        /*01b4*/ 	.short	0x010a
        /*01b6*/ 	.byte	0x3f
	.zero		1


	//   ....[20]....
        /*01b8*/ 	.word	0x0000ccc0
        /*01bc*/ 	.word	0x00000009
        /*01c0*/ 	.word	0x00000000
        /*01c4*/ 	.short	0x010a
        /*01c6*/ 	.byte	0x3f
	.zero		1


	//   ....[21]....
        /*01c8*/ 	.word	0x0000cd50
        /*01cc*/ 	.word	0x00000003
        /*01d0*/ 	.word	0x00000000
        /*01d4*/ 	.short	0x010a
        /*01d6*/ 	.byte	0x3f
	.zero		1


	//   ....[22]....
        /*01d8*/ 	.word	0x0000cdc0
        /*01dc*/ 	.word	0x00000011
        /*01e0*/ 	.word	0x00000000
        /*01e4*/ 	.short	0x010a
        /*01e6*/ 	.byte	0x3f
	.zero		1


	//   ....[23]....
        /*01e8*/ 	.word	0x0000ce90
        /*01ec*/ 	.word	0x00000018
        /*01f0*/ 	.word	0x00000028
        /*01f4*/ 	.short	0x010a
        /*01f6*/ 	.byte	0x3f
	.zero		1


	//   ....[24]....
        /*01f8*/ 	.word	0x0000cf60
        /*01fc*/ 	.word	0x00000007
        /*0200*/ 	.word	0x00000000
        /*0204*/ 	.short	0x010a
        /*0206*/ 	.byte	0x3f
	.zero		1


	//   ....[25]....
        /*0208*/ 	.word	0x0000cfb0
        /*020c*/ 	.word	0x00000009
        /*0210*/ 	.word	0x00000000
        /*0214*/ 	.short	0x010a
        /*0216*/ 	.byte	0x3f
	.zero		1


	//   ....[26]....
        /*0218*/ 	.word	0x0000d000
        /*021c*/ 	.word	0x00000006
        /*0220*/ 	.word	0x00000000
        /*0224*/ 	.short	0x010a
        /*0226*/ 	.byte	0x3f
	.zero		1


	//   ....[27]....
        /*0228*/ 	.word	0x0000d050
        /*022c*/ 	.word	0x00000009
        /*0230*/ 	.word	0x00000000
        /*0234*/ 	.short	0x010a
        /*0236*/ 	.byte	0x3f
	.zero		1


	//----- nvinfo : EIATTR_NUM_MBARRIERS
	.align		4
.L_28:
        /*0238*/ 	.byte	0x03, 0x38
        /*023a*/ 	.short	0x000c


	//----- nvinfo : EIATTR_EXIT_INSTR_OFFSETS
	.align		4
        /*023c*/ 	.byte	0x04, 0x1c
        /*023e*/ 	.short	(.L_30 - .L_29)


	//   ....[0]....
.L_29:
        /*0240*/ 	.word	0x00000920


	//   ....[1]....
        /*0244*/ 	.word	0x00001110


	//   ....[2]....
        /*0248*/ 	.word	0x0000b670


	//   ....[3]....
        /*024c*/ 	.word	0x0000bbc0


	//   ....[4]....
        /*0250*/ 	.word	0x0000cda0


	//----- nvinfo : EIATTR_MAX_THREADS
	.align		4
.L_30:
        /*0254*/ 	.byte	0x04, 0x05
        /*0256*/ 	.short	(.L_32 - .L_31)
.L_31:
        /*0258*/ 	.word	0x00000180
        /*025c*/ 	.word	0x00000001
        /*0260*/ 	.word	0x00000001


	//----- nvinfo : EIATTR_CRS_STACK_SIZE
	.align		4
.L_32:
        /*0264*/ 	.byte	0x04, 0x1e
        /*0266*/ 	.short	(.L_34 - .L_33)
.L_33:
        /*0268*/ 	.word	0x00000000


	//----- nvinfo : EIATTR_CBANK_PARAM_SIZE
	.align		4
.L_34:
        /*026c*/ 	.byte	0x03, 0x19
        /*026e*/ 	.short	0x0570


	//----- nvinfo : EIATTR_PARAM_CBANK
	.align		4
        /*0270*/ 	.byte	0x04, 0x0a
        /*0272*/ 	.short	(.L_36 - .L_35)
	.align		4
.L_35:
        /*0274*/ 	.word	index@(.nv.constant0._ZN7cutlass13device_kernelINS_4gemm6kernel13GemmUniversalIN4cute5tupleIJiiiiEEENS1_10collective13CollectiveMmaINS1_40MainloopSm90TmaGmmaWarpSpecializedSparseILi5ENS5_IJNS4_1CILi1EEENSA_ILi2EEESB_EEENS1_35KernelTmaWarpSpecializedCooperativeEEENS5_IJNSA_ILi128EEENSA_ILi256EEESG_EEEaNS5_IJNS4_6LayoutINS5_IJiNS5_IJSC_iEEEiEEENS5_IJlNS5_IJSB_SC_EEElEEEEENSJ_INS5_IJNS5_IJNSA_ILi64EEEiEEENS5_IJSG_iEEEiEEENS5_IJNS5_IJSG_NSA_ILi8192EEEEEENS5_IJSB_lEEElEEEEEEEEaNS5_IJlSB_lEEENS4_8TiledMMAINS4_8MMA_AtomIJNS4_4SM904GMMA6SPARSE28GMMA_64x256x64_S32S8S8_SS_TNILNS13_9SparseSelE0EEEEEENSJ_INS5_IJSC_SB_SB_EEENS5_IJSB_NSA_ILi0EEES1A_EEEEENS5_IJNS4_10UnderscoreES1D_S1D_EEEEENS4_23SM90_TMA_LOAD_MULTICASTENS4_14ComposedLayoutINS4_7SwizzleILi2ELi4ELi3EEENS4_25smem_sparse_ptr_flag_bitsILi2ELi8EEENSJ_INS5_IJNS5_IJSB_NSA_ILi8EEEEEENS5_IJSC_SP_EEEEEENS5_IJNS5_IJS1A_SG_EEESM_EEEEEEEvNS4_8identityENS4_13SM90_TMA_LOADENS1H_INS1I_ILi3ELi4ELi3EEENS4_18smem_ptr_flag_bitsILi8EEENSJ_INS5_IJS1M_SG_EEENS5_IJSG_SB_EEEEEEEvS1U_EENS_8epilogue10collective6detail29Sm90TmaWarpSpecializedAdapterINS25_15DefaultEpilogueIiNS5_IJSB_llEEES29_NS24_6thread17LinearCombinationIiLi1EiiLNS2A_9ScaleType4KindE0ELNS_15FloatRoundStyleE2EiEENS1_15EpilogueDefaultEEEEEvvEEEEvNT_6ParamsE)
        /*0278*/ 	.short	0x0210
        /*027a*/ 	.short	0x0570


	//----- nvinfo : EIATTR_SW_WAR
	.align		4
.L_36:
        /*027c*/ 	.byte	0x04, 0x36
        /*027e*/ 	.short	(.L_38 - .L_37)
.L_37:
        /*0280*/ 	.word	0x00000008
.L_38:


//--------------------- .nv.callgraph             --------------------------
	.section	.nv.callgraph,"",@"SHT_CUDA_CALLGRAPH"
	.align	4
	.sectionentsize	8
	.align		4
        /*0000*/ 	.word	0x00000000
	.align		4
        /*0004*/ 	.word	0xffffffff
	.align		4
        /*0008*/ 	.word	0x00000000
	.align		4
        /*000c*/ 	.word	0xfffffffe
	.align		4
        /*0010*/ 	.word	0x00000000
	.align		4
        /*0014*/ 	.word	0xfffffffd
	.align		4
        /*0018*/ 	.word	0x00000000
	.align		4
        /*001c*/ 	.word	0xfffffffc


//--------------------- .nv.constant4             --------------------------
	.section	.nv.constant4,"a",@progbits
	.align	8
	.align		8
.nv.constant4:
        /*0000*/ 	.dword	_ZN39_INTERNAL_ac72f770_4_k_cu_496bd0e9_27934cuda3std3__45__cpo5beginE
	.align		8
        /*0008*/ 	.dword	_ZN39_INTERNAL_ac72f770_4_k_cu_496bd0e9_27934cuda3std3__45__cpo3endE
	.align		8
        /*0010*/ 	.dword	_ZN39_INTERNAL_ac72f770_4_k_cu_496bd0e9_27934cuda3std3__45__cpo6cbeginE
	.align		8
        /*0018*/ 	.dword	_ZN39_INTERNAL_ac72f770_4_k_cu_496bd0e9_27934cuda3std3__45__cpo4cendE
	.align		8
        /*0020*/ 	.dword	_ZN39_INTERNAL_ac72f770_4_k_cu_496bd0e9_27934cuda3std3__441_GLOBAL__N__ac72f770_4_k_cu_496bd0e9_27936ignoreE
	.align		8
        /*0028*/ 	.dword	_ZN39_INTERNAL_ac72f770_4_k_cu_496bd0e9_27934cuda3std3__419piecewise_constructE
	.align		8
        /*0030*/ 	.dword	_ZN39_INTERNAL_ac72f770_4_k_cu_496bd0e9_27934cuda3std3__48in_placeE
	.align		8
        /*0038*/ 	.dword	_ZN39_INTERNAL_ac72f770_4_k_cu_496bd0e9_27934cuda3std6ranges3__45__cpo4swapE
	.align		8
        /*0040*/ 	.dword	_ZN39_INTERNAL_ac72f770_4_k_cu_496bd0e9_27934cuda3std6ranges3__45__cpo9iter_moveE
	.align		8
        /*0048*/ 	.dword	_ZN39_INTERNAL_ac72f770_4_k_cu_496bd0e9_27934cute7productE
	.align		8
        /*0050*/ 	.dword	_ZN39_INTERNAL_ac72f770_4_k_cu_496bd0e9_27934cute1_E


//--------------------- .text._ZN7cutlass13device_kernelINS_4gemm6kernel13GemmUniversalIN4cute5tupleIJiiiiEEENS1_10collective13CollectiveMmaINS1_40MainloopSm90TmaGmmaWarpSpecializedSparseILi5ENS5_IJNS4_1CILi1EEENSA_ILi2EEESB_EEENS1_35KernelTmaWarpSpecializedCooperativeEEENS5_IJNSA_ILi128EEENSA_ILi256EEESG_EEEaNS5_IJNS4_6LayoutINS5_IJiNS5_IJSC_iEEEiEEENS5_IJlNS5_IJSB_SC_EEElEEEEENSJ_INS5_IJNS5_IJNSA_ILi64EEEiEEENS5_IJSG_iEEEiEEENS5_IJNS5_IJSG_NSA_ILi8192EEEEEENS5_IJSB_lEEElEEEEEEEEaNS5_IJlSB_lEEENS4_8TiledMMAINS4_8MMA_AtomIJNS4_4SM904GMMA6SPARSE28GMMA_64x256x64_S32S8S8_SS_TNILNS13_9SparseSelE0EEEEEENSJ_INS5_IJSC_SB_SB_EEENS5_IJSB_NSA_ILi0EEES1A_EEEEENS5_IJNS4_10UnderscoreES1D_S1D_EEEEENS4_23SM90_TMA_LOAD_MULTICASTENS4_14ComposedLayoutINS4_7SwizzleILi2ELi4ELi3EEENS4_25smem_sparse_ptr_flag_bitsILi2ELi8EEENSJ_INS5_IJNS5_IJSB_NSA_ILi8EEEEEENS5_IJSC_SP_EEEEEENS5_IJNS5_IJS1A_SG_EEESM_EEEEEEEvNS4_8identityENS4_13SM90_TMA_LOADENS1H_INS1I_ILi3ELi4ELi3EEENS4_18smem_ptr_flag_bitsILi8EEENSJ_INS5_IJS1M_SG_EEENS5_IJSG_SB_EEEEEEEvS1U_EENS_8epilogue10collective6detail29Sm90TmaWarpSpecializedAdapterINS25_15DefaultEpilogueIiNS5_IJSB_llEEES29_NS24_6thread17LinearCombinationIiLi1EiiLNS2A_9ScaleType4KindE0ELNS_15FloatRoundStyleE2EiEENS1_15EpilogueDefaultEEEEEvvEEEEvNT_6ParamsE --------------------------
	.section	.text._ZN7cutlass13device_kernelINS_4gemm6kernel13GemmUniversalIN4cute5tupleIJiiiiEEENS1_10collective13CollectiveMmaINS1_40MainloopSm90TmaGmmaWarpSpecializedSparseILi5ENS5_IJNS4_1CILi1EEENSA_ILi2EEESB_EEENS1_35KernelTmaWarpSpecializedCooperativeEEENS5_IJNSA_ILi128EEENSA_ILi256EEESG_EEEaNS5_IJNS4_6LayoutINS5_IJiNS5_IJSC_iEEEiEEENS5_IJlNS5_IJSB_SC_EEElEEEEENSJ_INS5_IJNS5_IJNSA_ILi64EEEiEEENS5_IJSG_iEEEiEEENS5_IJNS5_IJSG_NSA_ILi8192EEEEEENS5_IJSB_lEEElEEEEEEEEaNS5_IJlSB_lEEENS4_8TiledMMAINS4_8MMA_AtomIJNS4_4SM904GMMA6SPARSE28GMMA_64x256x64_S32S8S8_SS_TNILNS13_9SparseSelE0EEEEEENSJ_INS5_IJSC_SB_SB_EEENS5_IJSB_NSA_ILi0EEES1A_EEEEENS5_IJNS4_10UnderscoreES1D_S1D_EEEEENS4_23SM90_TMA_LOAD_MULTICASTENS4_14ComposedLayoutINS4_7SwizzleILi2ELi4ELi3EEENS4_25smem_sparse_ptr_flag_bitsILi2ELi8EEENSJ_INS5_IJNS5_IJSB_NSA_ILi8EEEEEENS5_IJSC_SP_EEEEEENS5_IJNS5_IJS1A_SG_EEESM_EEEEEEEvNS4_8identityENS4_13SM90_TMA_LOADENS1H_INS1I_ILi3ELi4ELi3EEENS4_18smem_ptr_flag_bitsILi8EEENSJ_INS5_IJS1M_SG_EEENS5_IJSG_SB_EEEEEEEvS1U_EENS_8epilogue10collective6detail29Sm90TmaWarpSpecializedAdapterINS25_15DefaultEpilogueIiNS5_IJSB_llEEES29_NS24_6thread17LinearCombinationIiLi1EiiLNS2A_9ScaleType4KindE0ELNS_15FloatRoundStyleE2EiEENS1_15EpilogueDefaultEEEEEvvEEEEvNT_6ParamsE,"ax",@progbits
	.align	128
.text._ZN7cutlass13device_kernelINS_4gemm6kernel13GemmUniversalIN4cute5tupleIJiiiiEEENS1_10collective13CollectiveMmaINS1_40MainloopSm90TmaGmmaWarpSpecializedSparseILi5ENS5_IJNS4_1CILi1EEENSA_ILi2EEESB_EEENS1_35KernelTmaWarpSpecializedCooperativeEEENS5_IJNSA_ILi128EEENSA_ILi256EEESG_EEEaNS5_IJNS4_6LayoutINS5_IJiNS5_IJSC_iEEEiEEENS5_IJlNS5_IJSB_SC_EEElEEEEENSJ_INS5_IJNS5_IJNSA_ILi64EEEiEEENS5_IJSG_iEEEiEEENS5_IJNS5_IJSG_NSA_ILi8192EEEEEENS5_IJSB_lEEElEEEEEEEEaNS5_IJlSB_lEEENS4_8TiledMMAINS4_8MMA_AtomIJNS4_4SM904GMMA6SPARSE28GMMA_64x256x64_S32S8S8_SS_TNILNS13_9SparseSelE0EEEEEENSJ_INS5_IJSC_SB_SB_EEENS5_IJSB_NSA_ILi0EEES1A_EEEEENS5_IJNS4_10UnderscoreES1D_S1D_EEEEENS4_23SM90_TMA_LOAD_MULTICASTENS4_14ComposedLayoutINS4_7SwizzleILi2ELi4ELi3EEENS4_25smem_sparse_ptr_flag_bitsILi2ELi8EEENSJ_INS5_IJNS5_IJSB_NSA_ILi8EEEEEENS5_IJSC_SP_EEEEEENS5_IJNS5_IJS1A_SG_EEESM_EEEEEEEvNS4_8identityENS4_13SM90_TMA_LOADENS1H_INS1I_ILi3ELi4ELi3EEENS4_18smem_ptr_flag_bitsILi8EEENSJ_INS5_IJS1M_SG_EEENS5_IJSG_SB_EEEEEEEvS1U_EENS_8epilogue10collective6detail29Sm90TmaWarpSpecializedAdapterINS25_15DefaultEpilogueIiNS5_IJSB_llEEES29_NS24_6thread17LinearCombinationIiLi1EiiLNS2A_9ScaleType4KindE0ELNS_15FloatRoundStyleE2EiEENS1_15EpilogueDefaultEEEEEvvEEEEvNT_6ParamsE:
        .type           _ZN7cutlass13device_kernelINS_4gemm6kernel13GemmUniversalIN4cute5tupleIJiiiiEEENS1_10collective13CollectiveMmaINS1_40MainloopSm90TmaGmmaWarpSpecializedSparseILi5ENS5_IJNS4_1CILi1EEENSA_ILi2EEESB_EEENS1_35KernelTmaWarpSpecializedCooperativeEEENS5_IJNSA_ILi128EEENSA_ILi256EEESG_EEEaNS5_IJNS4_6LayoutINS5_IJiNS5_IJSC_iEEEiEEENS5_IJlNS5_IJSB_SC_EEElEEEEENSJ_INS5_IJNS5_IJNSA_ILi64EEEiEEENS5_IJSG_iEEEiEEENS5_IJNS5_IJSG_NSA_ILi8192EEEEEENS5_IJSB_lEEElEEEEEEEEaNS5_IJlSB_lEEENS4_8TiledMMAINS4_8MMA_AtomIJNS4_4SM904GMMA6SPARSE28GMMA_64x256x64_S32S8S8_SS_TNILNS13_9SparseSelE0EEEEEENSJ_INS5_IJSC_SB_SB_EEENS5_IJSB_NSA_ILi0EEES1A_EEEEENS5_IJNS4_10UnderscoreES1D_S1D_EEEEENS4_23SM90_TMA_LOAD_MULTICASTENS4_14ComposedLayoutINS4_7SwizzleILi2ELi4ELi3EEENS4_25smem_sparse_ptr_flag_bitsILi2ELi8EEENSJ_INS5_IJNS5_IJSB_NSA_ILi8EEEEEENS5_IJSC_SP_EEEEEENS5_IJNS5_IJS1A_SG_EEESM_EEEEEEEvNS4_8identityENS4_13SM90_TMA_LOADENS1H_INS1I_ILi3ELi4ELi3EEENS4_18smem_ptr_flag_bitsILi8EEENSJ_INS5_IJS1M_SG_EEENS5_IJSG_SB_EEEEEEEvS1U_EENS_8epilogue10collective6detail29Sm90TmaWarpSpecializedAdapterINS25_15DefaultEpilogueIiNS5_IJSB_llEEES29_NS24_6thread17LinearCombinationIiLi1EiiLNS2A_9ScaleType4KindE0ELNS_15FloatRoundStyleE2EiEENS1_15EpilogueDefaultEEEEEvvEEEEvNT_6ParamsE,@function
        .size           _ZN7cutlass13device_kernelINS_4gemm6kernel13GemmUniversalIN4cute5tupleIJiiiiEEENS1_10collective13CollectiveMmaINS1_40MainloopSm90TmaGmmaWarpSpecializedSparseILi5ENS5_IJNS4_1CILi1EEENSA_ILi2EEESB_EEENS1_35KernelTmaWarpSpecializedCooperativeEEENS5_IJNSA_ILi128EEENSA_ILi256EEESG_EEEaNS5_IJNS4_6LayoutINS5_IJiNS5_IJSC_iEEEiEEENS5_IJlNS5_IJSB_SC_EEElEEEEENSJ_INS5_IJNS5_IJNSA_ILi64EEEiEEENS5_IJSG_iEEEiEEENS5_IJNS5_IJSG_NSA_ILi8192EEEEEENS5_IJSB_lEEElEEEEEEEEaNS5_IJlSB_lEEENS4_8TiledMMAINS4_8MMA_AtomIJNS4_4SM904GMMA6SPARSE28GMMA_64x256x64_S32S8S8_SS_TNILNS13_9SparseSelE0EEEEEENSJ_INS5_IJSC_SB_SB_EEENS5_IJSB_NSA_ILi0EEES1A_EEEEENS5_IJNS4_10UnderscoreES1D_S1D_EEEEENS4_23SM90_TMA_LOAD_MULTICASTENS4_14ComposedLayoutINS4_7SwizzleILi2ELi4ELi3EEENS4_25smem_sparse_ptr_flag_bitsILi2ELi8EEENSJ_INS5_IJNS5_IJSB_NSA_ILi8EEEEEENS5_IJSC_SP_EEEEEENS5_IJNS5_IJS1A_SG_EEESM_EEEEEEEvNS4_8identityENS4_13SM90_TMA_LOADENS1H_INS1I_ILi3ELi4ELi3EEENS4_18smem_ptr_flag_bitsILi8EEENSJ_INS5_IJS1M_SG_EEENS5_IJSG_SB_EEEEEEEvS1U_EENS_8epilogue10collective6detail29Sm90TmaWarpSpecializedAdapterINS25_15DefaultEpilogueIiNS5_IJSB_llEEES29_NS24_6thread17LinearCombinationIiLi1EiiLNS2A_9ScaleType4KindE0ELNS_15FloatRoundStyleE2EiEENS1_15EpilogueDefaultEEEEEvvEEEEvNT_6ParamsE,(.L_x_318 - _ZN7cutlass13device_kernelINS_4gemm6kernel13GemmUniversalIN4cute5tupleIJiiiiEEENS1_10collective13CollectiveMmaINS1_40MainloopSm90TmaGmmaWarpSpecializedSparseILi5ENS5_IJNS4_1CILi1EEENSA_ILi2EEESB_EEENS1_35KernelTmaWarpSpecializedCooperativeEEENS5_IJNSA_ILi128EEENSA_ILi256EEESG_EEEaNS5_IJNS4_6LayoutINS5_IJiNS5_IJSC_iEEEiEEENS5_IJlNS5_IJSB_SC_EEElEEEEENSJ_INS5_IJNS5_IJNSA_ILi64EEEiEEENS5_IJSG_iEEEiEEENS5_IJNS5_IJSG_NSA_ILi8192EEEEEENS5_IJSB_lEEElEEEEEEEEaNS5_IJlSB_lEEENS4_8TiledMMAINS4_8MMA_AtomIJNS4_4SM904GMMA6SPARSE28GMMA_64x256x64_S32S8S8_SS_TNILNS13_9SparseSelE0EEEEEENSJ_INS5_IJSC_SB_SB_EEENS5_IJSB_NSA_ILi0EEES1A_EEEEENS5_IJNS4_10UnderscoreES1D_S1D_EEEEENS4_23SM90_TMA_LOAD_MULTICASTENS4_14ComposedLayoutINS4_7SwizzleILi2ELi4ELi3EEENS4_25smem_sparse_ptr_flag_bitsILi2ELi8EEENSJ_INS5_IJNS5_IJSB_NSA_ILi8EEEEEENS5_IJSC_SP_EEEEEENS5_IJNS5_IJS1A_SG_EEESM_EEEEEEEvNS4_8identityENS4_13SM90_TMA_LOADENS1H_INS1I_ILi3ELi4ELi3EEENS4_18smem_ptr_flag_bitsILi8EEENSJ_INS5_IJS1M_SG_EEENS5_IJSG_SB_EEEEEEEvS1U_EENS_8epilogue10collective6detail29Sm90TmaWarpSpecializedAdapterINS25_15DefaultEpilogueIiNS5_IJSB_llEEES29_NS24_6thread17LinearCombinationIiLi1EiiLNS2A_9ScaleType4KindE0ELNS_15FloatRoundStyleE2EiEENS1_15EpilogueDefaultEEEEEvvEEEEvNT_6ParamsE)
        .other          _ZN7cutlass13device_kernelINS_4gemm6kernel13GemmUniversalIN4cute5tupleIJiiiiEEENS1_10collective13CollectiveMmaINS1_40MainloopSm90TmaGmmaWarpSpecializedSparseILi5ENS5_IJNS4_1CILi1EEENSA_ILi2EEESB_EEENS1_35KernelTmaWarpSpecializedCooperativeEEENS5_IJNSA_ILi128EEENSA_ILi256EEESG_EEEaNS5_IJNS4_6LayoutINS5_IJiNS5_IJSC_iEEEiEEENS5_IJlNS5_IJSB_SC_EEElEEEEENSJ_INS5_IJNS5_IJNSA_ILi64EEEiEEENS5_IJSG_iEEEiEEENS5_IJNS5_IJSG_NSA_ILi8192EEEEEENS5_IJSB_lEEElEEEEEEEEaNS5_IJlSB_lEEENS4_8TiledMMAINS4_8MMA_AtomIJNS4_4SM904GMMA6SPARSE28GMMA_64x256x64_S32S8S8_SS_TNILNS13_9SparseSelE0EEEEEENSJ_INS5_IJSC_SB_SB_EEENS5_IJSB_NSA_ILi0EEES1A_EEEEENS5_IJNS4_10UnderscoreES1D_S1D_EEEEENS4_23SM90_TMA_LOAD_MULTICASTENS4_14ComposedLayoutINS4_7SwizzleILi2ELi4ELi3EEENS4_25smem_sparse_ptr_flag_bitsILi2ELi8EEENSJ_INS5_IJNS5_IJSB_NSA_ILi8EEEEEENS5_IJSC_SP_EEEEEENS5_IJNS5_IJS1A_SG_EEESM_EEEEEEEvNS4_8identityENS4_13SM90_TMA_LOADENS1H_INS1I_ILi3ELi4ELi3EEENS4_18smem_ptr_flag_bitsILi8EEENSJ_INS5_IJS1M_SG_EEENS5_IJSG_SB_EEEEEEEvS1U_EENS_8epilogue10collective6detail29Sm90TmaWarpSpecializedAdapterINS25_15DefaultEpilogueIiNS5_IJSB_llEEES29_NS24_6thread17LinearCombinationIiLi1EiiLNS2A_9ScaleType4KindE0ELNS_15FloatRoundStyleE2EiEENS1_15EpilogueDefaultEEEEEvvEEEEvNT_6ParamsE,@"STO_CUDA_ENTRY STV_DEFAULT"
_ZN7cutlass13device_kernelINS_4gemm6kernel13GemmUniversalIN4cute5tupleIJiiiiEEENS1_10collective13CollectiveMmaINS1_40MainloopSm90TmaGmmaWarpSpecializedSparseILi5ENS5_IJNS4_1CILi1EEENSA_ILi2EEESB_EEENS1_35KernelTmaWarpSpecializedCooperativeEEENS5_IJNSA_ILi128EEENSA_ILi256EEESG_EEEaNS5_IJNS4_6LayoutINS5_IJiNS5_IJSC_iEEEiEEENS5_IJlNS5_IJSB_SC_EEElEEEEENSJ_INS5_IJNS5_IJNSA_ILi64EEEiEEENS5_IJSG_iEEEiEEENS5_IJNS5_IJSG_NSA_ILi8192EEEEEENS5_IJSB_lEEElEEEEEEEEaNS5_IJlSB_lEEENS4_8TiledMMAINS4_8MMA_AtomIJNS4_4SM904GMMA6SPARSE28GMMA_64x256x64_S32S8S8_SS_TNILNS13_9SparseSelE0EEEEEENSJ_INS5_IJSC_SB_SB_EEENS5_IJSB_NSA_ILi0EEES1A_EEEEENS5_IJNS4_10UnderscoreES1D_S1D_EEEEENS4_23SM90_TMA_LOAD_MULTICASTENS4_14ComposedLayoutINS4_7SwizzleILi2ELi4ELi3EEENS4_25smem_sparse_ptr_flag_bitsILi2ELi8EEENSJ_INS5_IJNS5_IJSB_NSA_ILi8EEEEEENS5_IJSC_SP_EEEEEENS5_IJNS5_IJS1A_SG_EEESM_EEEEEEEvNS4_8identityENS4_13SM90_TMA_LOADENS1H_INS1I_ILi3ELi4ELi3EEENS4_18smem_ptr_flag_bitsILi8EEENSJ_INS5_IJS1M_SG_EEENS5_IJSG_SB_EEEEEEEvS1U_EENS_8epilogue10collective6detail29Sm90TmaWarpSpecializedAdapterINS25_15DefaultEpilogueIiNS5_IJSB_llEEES29_NS24_6thread17LinearCombinationIiLi1EiiLNS2A_9ScaleType4KindE0ELNS_15FloatRoundStyleE2EiEENS1_15EpilogueDefaultEEEEEvvEEEEvNT_6ParamsE:
[----:B------:R-:W-:Y:S01]  /*0000*/  LDC R1, c[0x0][0x28] ;  /* 0x00000a00ff017b82 */ /* 0x000fe20000000800 */
[----:B------:R-:W0:Y:S01]  /*0010*/  S2R R0, SR_TID.X ;  /* 0x0000000000007919 */ /* 0x000e220000002100 */
[----:B------:R-:W-:Y:S01]  /*0020*/  ELECT P0, URZ, PT ;  /* 0x00000000003f782f */ /* 0x000fe20003800000 */
[----:B------:R-:W-:Y:S01]  /*0030*/  BSSY B0, `(.L_x_0) ;  /* 0x0000012000007945 */ /* 0x000fe20003800000 */
[--C-:B0-----:R-:W-:Y:S02]  /*0040*/  SHF.R.U32.HI R2, RZ, 0x5, R0.reuse ;  /* 0x00000005ff027819 */ /* 0x101fe40000011600 */
[----:B------:R-:W-:-:S03]  /*0050*/  SHF.R.U32.HI R6, RZ, 0x7, R0 ;  /* 0x00000007ff067819 */ /* 0x000fc60000011600 */
[----:B------:R-:W0:Y:S04]  /*0060*/  SHFL.IDX PT, R7, R2, RZ, 0x1f ;  /* 0x00001fff02077589 */ /* 0x000e2800000e0000 */
[----:B------:R1:W2:Y:S01]  /*0070*/  SHFL.IDX PT, R3, R6, RZ, 0x1f ;  /* 0x00001fff06037589 */ /* 0x0002a200000e0000 */
[----:B0-----:R-:W-:-:S13]  /*0080*/  ISETP.NE.OR P0, PT, R7, RZ, !P0 ;  /* 0x000000ff0700720c */ /* 0x001fda0004705670 */
[----:B-12---:R-:W-:Y:S05]  /*0090*/  @P0 BRA `(.L_x_1) ;  /* 0x00000000002c0947 */ /* 0x006fea0003800000 */
[----:B------:R-:W-:Y:S02]  /*00a0*/  ULDC.64 UR4, c[0x0][0x198] ;  /* 0x0000660000047ab9 */ /* 0x000fe40000000a00 */
[----:B------:R-:W-:Y:S02]  /*00b0*/  UIADD3 UR6, UP0, UR4, 0xf0, URZ ;  /* 0x000000f004067890 */ /* 0x000fe4000ff1e03f */
[----:B------:R-:W-:Y:S02]  /*00c0*/  UIADD3 UR8, UP1, UR4, 0x1f0, URZ ;  /* 0x000001f004087890 */ /* 0x000fe4000ff3e03f */
[----:B------:R-:W-:Y:S02]  /*00d0*/  UIADD3 UR4, UP2, UR4, 0x2f0, URZ ;  /* 0x000002f004047890 */ /* 0x000fe4000ff5e03f */
[----:B------:R-:W-:Y:S02]  /*00e0*/  UIADD3.X UR7, URZ, UR5, URZ, UP0, !UPT ;  /* 0x000000053f077290 */ /* 0x000fe400087fe43f */
[----:B------:R-:W-:-:S02]  /*00f0*/  UIADD3.X UR9, URZ, UR5, URZ, UP1, !UPT ;  /* 0x000000053f097290 */ /* 0x000fc40008ffe43f */
[----:B------:R-:W-:-:S05]  /*0100*/  UIADD3.X UR5, URZ, UR5, URZ, UP2, !UPT ;  /* 0x000000053f057290 */ /* 0x000fca00097fe43f */
[----:B------:R0:W-:Y:S02]  /*0110*/  UTMACCTL.PF [UR6] ;  /* 0x00000000060079b9 */ /* 0x0001e40008040000 */
[----:B------:R0:W-:Y:S02]  /*0120*/  UTMACCTL.PF [UR8] ;  /* 0x00000000080079b9 */ /* 0x0001e40008040000 */
[----:B------:R0:W-:Y:S02]  /*0130*/  UTMACCTL.PF [UR4] ;  /* 0x00000000040079b9 */ /* 0x0001e40008040000 */
[----:B0-----:R-:W-:Y:S01]  /*0140*/  NOP ;  /* 0x0000000000007918 */ /* 0x001fe20000000000 */
.L_x_1:
[----:B------:R-:W-:Y:S05]  /*0150*/  BSYNC B0 ;  /* 0x0000000000007941 */ /* 0x000fea0003800000 */
.L_x_0:
[----:B------:R-:W0:Y:S02]  /*0160*/  SHFL.IDX PT, R4, R2, RZ, 0x1f ;  /* 0x00001fff02047589 */ /* 0x000e2400000e0000 */
[----:B0-----:R-:W-:-:S13]  /*0170*/  ISETP.NE.AND P0, PT, R4, RZ, PT ;  /* 0x000000ff0400720c */ /* 0x001fda0003f05270 */
[----:B------:R-:W-:Y:S05]  /*0180*/  @P0 BRA `(.L_x_2) ;  /* 0x0000000000600947 */ /* 0x000fea0003800000 */
[----:B------:R-:W0:Y:S01]  /*0190*/  S2UR UR8, SR_CgaCtaId ;  /* 0x00000000000879c3 */ /* 0x000e220000008800 */
[----:B------:R-:W-:Y:S01]  /*01a0*/  UMOV UR4, 0x400 ;  /* 0x0000040000047882 */ /* 0x000fe20000000000 */
[----:B------:R-:W-:Y:S01]  /*01b0*/  UMOV UR5, 0x1 ;  /* 0x0000000100057882 */ /* 0x000fe20000000000 */
[----:B------:R-:W-:Y:S01]  /*01c0*/  UMOV UR6, 0x4 ;  /* 0x0000000400067882 */ /* 0x000fe20000000000 */
[----:B------:R-:W-:Y:S01]  /*01d0*/  ELECT P0, URZ, PT ;  /* 0x00000000003f782f */ /* 0x000fe20003800000 */
[----:B------:R-:W-:-:S04]  /*01e0*/  UIADD3 UR6, -UR6, 0x100000, URZ ;  /* 0x0010000006067890 */ /* 0x000fc8000fffe13f */
[----:B------:R-:W-:Y:S02]  /*01f0*/  USHF.L.U32 UR7, UR6, 0xb, URZ ;  /* 0x0000000b06077899 */ /* 0x000fe4000800063f */
[----:B------:R-:W-:Y:S02]  /*0200*/  USHF.L.U32 UR6, UR6, 0x1, URZ ;  /* 0x0000000106067899 */ /* 0x000fe4000800063f */
[----:B0-----:R-:W-:Y:S02]  /*0210*/  ULEA UR8, UR8, UR4, 0x18 ;  /* 0x0000000408087291 */ /* 0x001fe4000f8ec03f */
[----:B------:R-:W-:-:S04]  /*0220*/  UIADD3 UR4, -UR5, 0x100000, URZ ;  /* 0x0010000005047890 */ /* 0x000fc8000fffe13f */
[----:B------:R-:W-:Y:S02]  /*0230*/  USHF.L.U32 UR5, UR4, 0xb, URZ ;  /* 0x0000000b04057899 */ /* 0x000fe4000800063f */
[----:B------:R-:W-:Y:S01]  /*0240*/  USHF.L.U32 UR4, UR4, 0x1, URZ ;  /* 0x0000000104047899 */ /* 0x000fe2000800063f */
[----:B------:R-:W0:Y:S11]  /*0250*/  FENCE.VIEW.ASYNC.S ;  /* 0x00000000000073c6 */ /* 0x000e360000000000 */
[----:B0-----:R0:W1:Y:S01]  /*0260*/  SYNCS.EXCH.64 URZ, [UR8], UR4 ;  /* 0x00000004083f75b2 */ /* 0x0010620008000100 */
[----:B------:R0:W2:Y:S01]  /*0270*/  SYNCS.EXCH.64 URZ, [UR8+0x28], UR6 ;  /* 0x00002806083f75b2 */ /* 0x0000a20008000100 */
[----:B------:R0:W3:Y:S01]  /*0280*/  SYNCS.EXCH.64 URZ, [UR8+0x8], UR4 ;  /* 0x00000804083f75b2 */ /* 0x0000e20008000100 */
[----:B------:R0:W4:Y:S01]  /*0290*/  SYNCS.EXCH.64 URZ, [UR8+0x30], UR6 ;  /* 0x00003006083f75b2 */ /* 0x0001220008000100 */
[----:B------:R0:W0:Y:S01]  /*02a0*/  SYNCS.EXCH.64 URZ, [UR8+0x10], UR4 ;  /* 0x00001004083f75b2 */ /* 0x0000220008000100 */
[----:B------:R0:W0:Y:S01]  /*02b0*/  SYNCS.EXCH.64 URZ, [UR8+0x38], UR6 ;  /* 0x00003806083f75b2 */ /* 0x0000220008000100 */
[----:B------:R0:W0:Y:S01]  /*02c0*/  SYNCS.EXCH.64 URZ, [UR8+0x18], UR4 ;  /* 0x00001804083f75b2 */ /* 0x0000220008000100 */
[----:B------:R0:W0:Y:S01]  /*02d0*/  SYNCS.EXCH.64 URZ, [UR8+0x40], UR6 ;  /* 0x00004006083f75b2 */ /* 0x0000220008000100 */
[----:B------:R0:W0:Y:S01]  /*02e0*/  SYNCS.EXCH.64 URZ, [UR8+0x20], UR4 ;  /* 0x00002004083f75b2 */ /* 0x0000220008000100 */
[----:B------:R0:W0:Y:S01]  /*02f0*/  SYNCS.EXCH.64 URZ, [UR8+0x48], UR6 ;  /* 0x00004806083f75b2 */ /* 0x0000220008000100 */
[----:B------:R-:W-:Y:S01]  /*0300*/  NOP ;  /* 0x0000000000007918 */ /* 0x000fe20000000000 */
.L_x_2:
[----:B------:R-:W5:Y:S01]  /*0310*/  SHFL.IDX PT, R2, R2, RZ, 0x1f ;  /* 0x00001fff02027589 */ /* 0x000f6200000e0000 */
[----:B------:R-:W-:Y:S01]  /*0320*/  SHF.R.S32.HI R5, RZ, 0x1f, R0 ;  /* 0x0000001fff057819 */ /* 0x000fe20000011400 */
[----:B0-----:R-:W0:Y:S01]  /*0330*/  S2UR UR8, SR_CTAID.X ;  /* 0x00000000000879c3 */ /* 0x001e220000002500 */
[----:B------:R-:W-:Y:S01]  /*0340*/  ELECT P0, URZ, PT ;  /* 0x00000000003f782f */ /* 0x000fe20003800000 */
[----:B------:R-:W1:Y:S01]  /*0350*/  S2R R10, SR_CTAID.Y ;  /* 0x00000000000a7919 */ /* 0x000e620000002600 */
[----:B------:R-:W-:Y:S01]  /*0360*/  LEA.HI R5, R5, R0, RZ, 0x7 ;  /* 0x0000000005057211 */ /* 0x000fe200078f38ff */
[----:B------:R-:W-:Y:S01]  /*0370*/  ULDC UR4, c[0x0][0x154] ;  /* 0x0000550000047ab9 */ /* 0x000fe20000000800 */
[----:B------:R-:W-:Y:S01]  /*0380*/  SHF.R.S32.HI R13, RZ, 0x1f, R4 ;  /* 0x0000001fff0d7819 */ /* 0x000fe20000011404 */
[----:B------:R-:W-:Y:S01]  /*0390*/  NOP ;  /* 0x0000000000007918 */ /* 0x000fe20000000000 */
[----:B------:R-:W-:Y:S01]  /*03a0*/  LOP3.LUT R5, R5, 0xffffff80, RZ, 0xc0, !PT ;  /* 0xffffff8005057812 */ /* 0x000fe200078ec0ff */
[----:B------:R-:W2:Y:S01]  /*03b0*/  LDC R15, c[0x0][0x140] ;  /* 0x00005000ff0f7b82 */ /* 0x000ea20000000800 */
[----:B------:R-:W-:Y:S01]  /*03c0*/  LEA.HI R13, R13, R4, RZ, 0x2 ;  /* 0x000000040d0d7211 */ /* 0x000fe200078f10ff */
[----:B------:R-:W-:-:S02]  /*03d0*/  NOP ;  /* 0x0000000000007918 */ /* 0x000fc40000000000 */
[----:B------:R-:W-:Y:S01]  /*03e0*/  IMAD.IADD R5, R0, 0x1, -R5 ;  /* 0x0000000100057824 */ /* 0x000fe200078e0a05 */
[----:B------:R-:W-:-:S03]  /*03f0*/  LOP3.LUT R13, R13, 0x3ffffffc, RZ, 0xc0, !PT ;  /* 0x3ffffffc0d0d7812 */ /* 0x000fc600078ec0ff */
[----:B------:R-:W3:Y:S01]  /*0400*/  LDC R12, c[0x0][0x144] ;  /* 0x00005100ff0c7b82 */ /* 0x000ee20000000800 */
[----:B------:R-:W-:Y:S01]  /*0410*/  SHF.R.S32.HI R8, RZ, 0x1f, R5 ;  /* 0x0000001fff087819 */ /* 0x000fe20000011405 */
[----:B------:R-:W-:Y:S01]  /*0420*/  IMAD.IADD R4, R4, 0x1, -R13 ;  /* 0x0000000104047824 */ /* 0x000fe200078e0a0d */
[----:B------:R-:W-:Y:S02]  /*0430*/  LOP3.LUT P2, RZ, R5, 0x7, RZ, 0xc0, !PT ;  /* 0x0000000705ff7812 */ /* 0x000fe4000784c0ff */
[----:B------:R-:W-:Y:S02]  /*0440*/  LEA.HI R8, R8, R5, RZ, 0x3 ;  /* 0x0000000508087211 */ /* 0x000fe400078f18ff */
[----:B-----5:R-:W-:Y:S01]  /*0450*/  ISETP.NE.OR P0, PT, R2, RZ, !P0 ;  /* 0x000000ff0200720c */ /* 0x020fe20004705670 */
[----:B------:R-:W5:Y:S01]  /*0460*/  LDC R13, c[0x0][0x148] ;  /* 0x00005200ff0d7b82 */ /* 0x000f620000000800 */
[--C-:B------:R-:W-:Y:S02]  /*0470*/  SHF.R.S32.HI R2, RZ, 0x3, R8.reuse ;  /* 0x00000003ff027819 */ /* 0x100fe40000011408 */
[----:B------:R-:W-:-:S04]  /*0480*/  SHF.R.S32.HI R9, RZ, 0x1f, R8 ;  /* 0x0000001fff097819 */ /* 0x000fc80000011408 */
[----:B------:R-:W-:Y:S02]  /*0490*/  LEA.HI R9, R9, R2, RZ, 0x2 ;  /* 0x0000000209097211 */ /* 0x000fe400078f10ff */
[----:B--2---:R-:W-:Y:S02]  /*04a0*/  ISETP.EQ.U32.AND P4, PT, R15, 0x1, PT ;  /* 0x000000010f00780c */ /* 0x004fe40003f82070 */
[----:B-1----:R-:W-:Y:S01]  /*04b0*/  I2FP.F32.U32 R8, R10 ;  /* 0x0000000a00087245 */ /* 0x002fe20000201000 */
[----:B------:R-:W-:Y:S01]  /*04c0*/  VOTEU.ALL UP0, P0 ;  /* 0x00000000003f7886 */ /* 0x000fe20000000000 */
[----:B------:R-:W-:Y:S01]  /*04d0*/  LOP3.LUT R9, R9, 0xfffffffc, RZ, 0xc0, !PT ;  /* 0xfffffffc09097812 */ /* 0x000fe200078ec0ff */
[----:B------:R-:W-:Y:S02]  /*04e0*/  VOTEU.ALL UP1, P0 ;  /* 0x00000000003f7886 */ /* 0x000fe40000020000 */
[----:B------:R-:W-:Y:S01]  /*04f0*/  FMUL R14, R8, UR4 ;  /* 0x00000004080e7c20 */ /* 0x000fe20008400000 */
[----:B------:R-:W1:Y:S01]  /*0500*/  @!UP0 S2UR UR7, SR_CgaCtaId ;  /* 0x00000000000789c3 */ /* 0x000e620000008800 */
[----:B0-----:R-:W-:Y:S01]  /*0510*/  I2FP.F32.U32 R8, UR8 ;  /* 0x0000000800087c45 */ /* 0x001fe20008201000 */
[----:B------:R-:W-:Y:S01]  /*0520*/  ULDC UR4, c[0x0][0x150] ;  /* 0x0000540000047ab9 */ /* 0x000fe20000000800 */
[----:B------:R-:W-:Y:S01]  /*0530*/  IMAD.IADD R9, R2, 0x1, -R9 ;  /* 0x0000000102097824 */ /* 0x000fe200078e0a09 */
[----:B------:R-:W-:Y:S01]  /*0540*/  SHF.R.S32.HI R2, RZ, 0x1f, R7 ;  /* 0x0000001fff027819 */ /* 0x000fe20000011407 */
[----:B------:R-:W0:Y:S01]  /*0550*/  F2I.U32.TRUNC.NTZ R14, R14 ;  /* 0x0000000e000e7305 */ /* 0x000e22000020f000 */
[----:B------:R-:W-:Y:S01]  /*0560*/  FMUL R8, R8, UR4 ;  /* 0x0000000408087c20 */ /* 0x000fe20008400000 */
[----:B------:R-:W-:Y:S01]  /*0570*/  IMAD R4, R4, 0x4, R9 ;  /* 0x0000000404047824 */ /* 0x000fe200078e0209 */
[----:B------:R-:W-:Y:S01]  /*0580*/  LEA.HI R2, R2, R7, RZ, 0x2 ;  /* 0x0000000702027211 */ /* 0x000fe200078f10ff */
[----:B------:R-:W-:Y:S01]  /*0590*/  UMOV UR4, 0x20 ;  /* 0x0000002000047882 */ /* 0x000fe20000000000 */
[----:B------:R-:W-:Y:S01]  /*05a0*/  @!UP0 UMOV UR6, 0x400 ;  /* 0x0000040000068882 */ /* 0x000fe20000000000 */
[----:B------:R-:W-:Y:S01]  /*05b0*/  IMAD.SHL.U32 R9, R4, 0x4, RZ ;  /* 0x0000000404097824 */ /* 0x000fe200078e00ff */
[----:B------:R-:W-:Y:S01]  /*05c0*/  LOP3.LUT R2, R2, 0xfffffffc, RZ, 0xc0, !PT ;  /* 0xfffffffc02027812 */ /* 0x000fe200078ec0ff */
[----:B------:R-:W2:Y:S01]  /*05d0*/  F2I.U32.TRUNC.NTZ R8, R8 ;  /* 0x0000000800087305 */ /* 0x000ea2000020f000 */
[----:B------:R-:W-:-:S04]  /*05e0*/  @!UP0 UIADD3 UR4, -UR4, 0x100000, URZ ;  /* 0x0010000004048890 */ /* 0x000fc8000fffe13f */
[----:B------:R-:W-:Y:S02]  /*05f0*/  @!UP0 USHF.L.U32 UR5, UR4, 0xb, URZ ;  /* 0x0000000b04058899 */ /* 0x000fe4000800063f */
[----:B------:R-:W-:Y:S01]  /*0600*/  @!UP0 USHF.L.U32 UR4, UR4, 0x1, URZ ;  /* 0x0000000104048899 */ /* 0x000fe2000800063f */
[----:B------:R-:W-:Y:S01]  /*0610*/  LOP3.LUT R5, R4, 0xc, R9, 0x78, !PT ;  /* 0x0000000c04057812 */ /* 0x000fe200078e7809 */
[----:B------:R-:W-:Y:S02]  /*0620*/  IMAD.IADD R7, R7, 0x1, -R2 ;  /* 0x0000000107077824 */ /* 0x000fe400078e0a02 */
[----:B0-----:R-:W-:-:S03]  /*0630*/  IMAD.MOV R22, RZ, RZ, -R14 ;  /* 0x000000ffff167224 */ /* 0x001fc600078e0a0e */
[----:B------:R-:W-:Y:S01]  /*0640*/  ISETP.NE.AND P1, PT, R7, 0x3, PT ;  /* 0x000000030700780c */ /* 0x000fe20003f25270 */
[----:B-1----:R-:W-:Y:S01]  /*0650*/  @!UP0 ULEA UR6, UR7, UR6, 0x18 ;  /* 0x0000000607068291 */ /* 0x002fe2000f8ec03f */
[----:B-----5:R-:W-:Y:S02]  /*0660*/  IMAD R2, R13, R22, R10 ;  /* 0x000000160d027224 */ /* 0x020fe400078e020a */
[----:B------:R-:W-:Y:S01]  /*0670*/  ISETP.EQ.OR P1, PT, R7, RZ, !P1 ;  /* 0x000000ff0700720c */ /* 0x000fe20004f22670 */
[----:B------:R-:W-:Y:S01]  /*0680*/  VOTEU.ALL UP0, P0 ;  /* 0x00000000003f7886 */ /* 0x000fe20000000000 */
[----:B--2---:R-:W-:Y:S01]  /*0690*/  IMAD.MOV R9, RZ, RZ, -R8 ;  /* 0x000000ffff097224 */ /* 0x004fe200078e0a08 */
[----:B------:R-:W-:Y:S01]  /*06a0*/  ISETP.LT.U32.AND P0, PT, R5, 0x2, !P2 ;  /* 0x000000020500780c */ /* 0x000fe20005701070 */
[C---:B------:R-:W-:Y:S01]  /*06b0*/  VIADD R8, R3.reuse, 0xffffffff ;  /* 0xffffffff03087836 */ /* 0x040fe20000000000 */
[----:B------:R-:W-:Y:S01]  /*06c0*/  ISETP.NE.AND P3, PT, R2, R5, PT ;  /* 0x000000050200720c */ /* 0x000fe20003f65270 */
[----:B---3--:R-:W-:Y:S01]  /*06d0*/  IMAD R9, R12, R9, UR8 ;  /* 0x000000080c097e24 */ /* 0x008fe2000f8e0209 */
[----:B------:R-:W-:-:S02]  /*06e0*/  ISETP.EQ.AND P1, PT, R3, RZ, P1 ;  /* 0x000000ff0300720c */ /* 0x000fc40000f22270 */
[----:B------:R-:W-:Y:S01]  /*06f0*/  ISETP.GE.U32.AND P5, PT, R8, 0x2, PT ;  /* 0x000000020800780c */ /* 0x000fe20003fa6070 */
[----:B------:R-:W0:Y:S02]  /*0700*/  FENCE.VIEW.ASYNC.S ;  /* 0x00000000000073c6 */ /* 0x000e240000000000 */
[----:B0-----:R0:W1:Y:S01]  /*0710*/  @!UP0 SYNCS.EXCH.64 URZ, [UR6+0x60], UR4 ;  /* 0x00006004063f85b2 */ /* 0x0010620008000100 */
[----:B------:R-:W-:Y:S02]  /*0720*/  ISETP.EQ.OR P3, PT, R9, RZ, !P3 ;  /* 0x000000ff0900720c */ /* 0x000fe40005f62670 */
[----:B------:R-:W-:Y:S02]  /*0730*/  SEL R4, RZ, 0x1, !P1 ;  /* 0x00000001ff047807 */ /* 0x000fe40004800000 */
[----:B------:R-:W-:Y:S02]  /*0740*/  ISETP.NE.AND P2, PT, R3, RZ, PT ;  /* 0x000000ff0300720c */ /* 0x000fe40003f45270 */
[----:B------:R-:W-:-:S02]  /*0750*/  PLOP3.LUT P0, PT, P0, P3, PT, 0x80, 0x0 ;  /* 0x000000000000781c */ /* 0x000fc40000707070 */
[----:B------:R-:W-:Y:S01]  /*0760*/  SEL R4, R4, 0x2, P5 ;  /* 0x0000000204047807 */ /* 0x000fe20002800000 */
[----:B------:R0:W2:Y:S01]  /*0770*/  @!UP1 SYNCS.EXCH.64 URZ, [UR6+0x68], UR4 ;  /* 0x00006804063f95b2 */ /* 0x0000a20008000100 */
[----:B------:R-:W-:Y:S01]  /*0780*/  NOP ;  /* 0x0000000000007918 */ /* 0x000fe20000000000 */
[----:B------:R-:W-:Y:S08]  /*0790*/  @!P4 BRA `(.L_x_3) ;  /* 0x000000000008c947 */ /* 0x000ff00003800000 */
[----:B-12-4-:R-:W-:Y:S01]  /*07a0*/  UCGABAR_ARV ;  /* 0x00000000000079c7 */ /* 0x016fe20008000000 */
[----:B------:R-:W-:Y:S05]  /*07b0*/  BRA `(.L_x_4) ;  /* 0x0000000000047947 */ /* 0x000fea0003800000 */
.L_x_3:
[----:B-12-4-:R-:W-:Y:S01]  /*07c0*/  NOP ;  /* 0x0000000000007918 */ /* 0x016fe20000000000 */
.L_x_4:
[----:B------:R-:W1:Y:S01]  /*07d0*/  LDC R2, c[0x0][0x75c] ;  /* 0x0001d700ff027b82 */ /* 0x000e620000000800 */
[----:B------:R-:W-:Y:S01]  /*07e0*/  IMAD.MOV.U32 R3, RZ, RZ, RZ ;  /* 0x000000ffff037224 */ /* 0x000fe200078e00ff */
[----:B-1----:R-:W-:Y:S01]  /*07f0*/  ISETP.NE.AND P3, PT, R2, 0x1, PT ;  /* 0x000000010200780c */ /* 0x002fe20003f65270 */
[----:B------:R-:W-:-:S12]  /*0800*/  IMAD.U32 R2, RZ, RZ, UR8 ;  /* 0x00000008ff027e24 */ /* 0x000fd8000f8e00ff */
[----:B------:R-:W1:Y:S01]  /*0810*/  @P3 LDC R17, c[0x0][0x10] ;  /* 0x00000400ff113b82 */ /* 0x000e620000000800 */
[----:B------:R-:W-:Y:S02]  /*0820*/  @P3 IMAD.MOV.U32 R11, RZ, RZ, RZ ;  /* 0x000000ffff0b3224 */ /* 0x000fe400078e00ff */
[----:B------:R-:W-:-:S05]  /*0830*/  @P3 IMAD.MOV.U32 R19, RZ, RZ, RZ ;  /* 0x000000ffff133224 */ /* 0x000fca00078e00ff */
[----:B------:R-:W2:Y:S01]  /*0840*/  @!P3 LDC R15, c[0x0][0xc] ;  /* 0x00000300ff0fbb82 */ /* 0x000ea20000000800 */
[----:B-1----:R-:W-:-:S04]  /*0850*/  @P3 IMAD.WIDE.U32 R16, R17, UR8, R10 ;  /* 0x0000000811103c25 */ /* 0x002fc8000f8e000a */
[----:B--2---:R-:W-:-:S04]  /*0860*/  @!P3 IMAD.WIDE.U32 R14, R10, R15, R2 ;  /* 0x0000000f0a0eb225 */ /* 0x004fc800078e0002 */
[----:B------:R-:W-:Y:S02]  /*0870*/  @P3 IMAD.MOV.U32 R2, RZ, RZ, R16 ;  /* 0x000000ffff023224 */ /* 0x000fe400078e0010 */
[----:B------:R-:W-:Y:S02]  /*0880*/  @P3 IMAD.IADD R3, R17, 0x1, R19 ;  /* 0x0000000111033824 */ /* 0x000fe400078e0213 */
[----:B------:R-:W-:Y:S02]  /*0890*/  @!P3 IMAD.MOV.U32 R2, RZ, RZ, R14 ;  /* 0x000000ffff02b224 */ /* 0x000fe400078e000e */
[----:B------:R-:W-:Y:S01]  /*08a0*/  @!P3 IMAD.MOV.U32 R3, RZ, RZ, R15 ;  /* 0x000000ffff03b224 */ /* 0x000fe200078e000f */
[----:B------:R-:W-:Y:S06]  /*08b0*/  @!P4 BRA `(.L_x_5) ;  /* 0x00000000000cc947 */ /* 0x000fec0003800000 */
[----:B------:R-:W-:Y:S01]  /*08c0*/  UCGABAR_WAIT ;  /* 0x0000000000007dc7 */ /* 0x000fe20008000000 */
[----:B------:R-:W-:Y:S01]  /*08d0*/  CCTL.IVALL ;  /* 0x00000000ff00798f */ /* 0x000fe20002000000 */
[----:B------:R-:W-:Y:S05]  /*08e0*/  BRA `(.L_x_6) ;  /* 0x0000000000047947 */ /* 0x000fea0003800000 */
.L_x_5:
[----:B------:R-:W-:Y:S06]  /*08f0*/  BAR.SYNC.DEFER_BLOCKING 0x0 ;  /* 0x0000000000007b1d */ /* 0x000fec0000010000 */
.L_x_6:
[----:B------:R-:W-:Y:S05]  /*0900*/  @!P2 BRA `(.L_x_7) ;  /* 0x000000ac005ca947 */ /* 0x000fea0003800000 */
[----:B------:R-:W-:-:S13]  /*0910*/  ISETP.GT.U32.AND P1, PT, R8, 0x1, PT ;  /* 0x000000010800780c */ /* 0x000fda0003f24070 */
[----:B0-----:R-:W-:Y:S05]  /*0920*/  @P1 EXIT ;  /* 0x000000000000194d */ /* 0x001fea0003800000 */
[----:B------:R-:W-:Y:S01]  /*0930*/  ULDC.64 UR4, c[0x0][0x750] ;  /* 0x0001d40000047ab9 */ /* 0x000fe20000000a00 */
[----:B------:R-:W-:Y:S01]  /*0940*/  PRMT R14, RZ, 0x7610, R14 ;  /* 0x00007610ff0e7816 */ /* 0x000fe2000000000e */
[----:B------:R-:W-:Y:S01]  /*0950*/  IMAD.MOV.U32 R12, RZ, RZ, -0x1 ;  /* 0xffffffffff0c7424 */ /* 0x000fe200078e00ff */
[----:B------:R-:W-:Y:S01]  /*0960*/  ISETP.GE.U32.AND P1, PT, R2, UR4, PT ;  /* 0x0000000402007c0c */ /* 0x000fe2000bf26070 */
[----:B------:R-:W-:Y:S02]  /*0970*/  IMAD.MOV.U32 R8, RZ, RZ, -0x1 ;  /* 0xffffffffff087424 */ /* 0x000fe400078e00ff */
[----:B------:R-:W-:Y:S01]  /*0980*/  IMAD.MOV.U32 R7, RZ, RZ, -0x1 ;  /* 0xffffffffff077424 */ /* 0x000fe200078e00ff */
[----:B------:R-:W-:-:S13]  /*0990*/  ISETP.GE.U32.AND.EX P1, PT, R3, UR5, PT, P1 ;  /* 0x0000000503007c0c */ /* 0x000fda000bf26110 */
[----:B------:R-:W-:Y:S05]  /*09a0*/  @P1 BRA `(.L_x_8) ;  /* 0x0000000400281947 */ /* 0x000fea0003800000 */
[----:B------:R-:W0:Y:S01]  /*09b0*/  LDC.64 R24, c[0x0][0x728] ;  /* 0x0001ca00ff187b82 */ /* 0x000e220000000a00 */
[----:B------:R-:W-:Y:S02]  /*09c0*/  IMAD.MOV.U32 R14, RZ, RZ, R2 ;  /* 0x000000ffff0e7224 */ /* 0x000fe400078e0002 */
[----:B------:R-:W-:-:S05]  /*09d0*/  IMAD.MOV.U32 R15, RZ, RZ, R3 ;  /* 0x000000ffff0f7224 */ /* 0x000fca00078e0003 */
[----:B------:R-:W1:Y:S08]  /*09e0*/  LDC R8, c[0x0][0x730] ;  /* 0x0001cc00ff087b82 */ /* 0x000e700000000800 */
[----:B------:R-:W2:Y:S01]  /*09f0*/  LDC.64 R26, c[0x0][0x720] ;  /* 0x0001c800ff1a7b82 */ /* 0x000ea20000000a00 */
[----:B0-----:R-:W-:-:S04]  /*0a00*/  ISETP.NE.U32.AND P1, PT, R24, RZ, PT ;  /* 0x000000ff1800720c */ /* 0x001fc80003f25070 */
[----:B------:R-:W-:-:S13]  /*0a10*/  ISETP.NE.AND.EX P1, PT, R25, RZ, PT, P1 ;  /* 0x000000ff1900720c */ /* 0x000fda0003f25310 */
[----:B-12---:R-:W-:Y:S05]  /*0a20*/  @!P1 BRA `(.L_x_9) ;  /* 0x0000000000289947 */ /* 0x006fea0003800000 */
[----:B------:R-:W0:Y:S02]  /*0a30*/  LDC R7, c[0x0][0x734] ;  /* 0x0001cd00ff077b82 */ /* 0x000e240000000800 */
[----:B0-----:R-:W-:-:S05]  /*0a40*/  IADD3 R7, P1, R2, R7, RZ ;  /* 0x0000000702077210 */ /* 0x001fca0007f3e0ff */
[----:B------:R-:W-:-:S04]  /*0a50*/  IMAD.X R21, RZ, RZ, R3, P1 ;  /* 0x000000ffff157224 */ /* 0x000fc800008e0603 */
[----:B------:R-:W-:-:S04]  /*0a60*/  IMAD.WIDE.U32 R14, R21, R24, RZ ;  /* 0x00000018150e7225 */ /* 0x000fc800078e00ff */
[----:B------:R-:W-:-:S04]  /*0a70*/  IMAD.WIDE.U32 R16, P1, R7, R25, R14 ;  /* 0x0000001907107225 */ /* 0x000fc8000782000e */
[----:B------:R-:W-:-:S04]  /*0a80*/  IMAD.WIDE.U32 R14, R7, R24, RZ ;  /* 0x00000018070e7225 */ /* 0x000fc800078e00ff */
[----:B------:R-:W-:Y:S01]  /*0a90*/  IMAD.X R19, RZ, RZ, RZ, P1 ;  /* 0x000000ffff137224 */ /* 0x000fe200008e06ff */
[----:B------:R-:W-:Y:S01]  /*0aa0*/  IADD3 RZ, P1, R15, R16, RZ ;  /* 0x000000100fff7210 */ /* 0x000fe20007f3e0ff */
[----:B------:R-:W-:-:S04]  /*0ab0*/  IMAD.MOV.U32 R18, RZ, RZ, R17 ;  /* 0x000000ffff127224 */ /* 0x000fc800078e0011 */
[----:B------:R-:W-:-:S08]  /*0ac0*/  IMAD.WIDE.U32.X R14, R21, R25, R18, P1 ;  /* 0x00000019150e7225 */ /* 0x000fd000008e0412 */
.L_x_9:
[----:B------:R-:W0:Y:S01]  /*0ad0*/  LDC.64 R24, c[0x0][0x740] ;  /* 0x0001d000ff187b82 */ /* 0x000e220000000a00 */
[--C-:B------:R-:W-:Y:S01]  /*0ae0*/  SHF.R.U64 R28, R14, R8, R15.reuse ;  /* 0x000000080e1c7219 */ /* 0x100fe2000000120f */
[----:B------:R-:W-:Y:S01]  /*0af0*/  IMAD R30, R13, R22, R10 ;  /* 0x000000160d1e7224 */ /* 0x000fe200078e020a */
[----:B------:R-:W-:Y:S02]  /*0b00*/  SHF.R.U32.HI R7, RZ, R8, R15 ;  /* 0x00000008ff077219 */ /* 0x000fe4000001160f */
[----:B------:R-:W-:-:S03]  /*0b10*/  IADD3 R11, P1, RZ, -R28, RZ ;  /* 0x8000001cff0b7210 */ /* 0x000fc60007f3e0ff */
[----:B------:R-:W1:Y:S02]  /*0b20*/  LDC R12, c[0x0][0x718] ;  /* 0x0001c600ff0c7b82 */ /* 0x000e640000000800 */
[----:B------:R-:W-:Y:S02]  /*0b30*/  IMAD.X R7, RZ, RZ, ~R7, P1 ;  /* 0x000000ffff077224 */ /* 0x000fe400008e0e07 */
[----:B------:R-:W-:-:S04]  /*0b40*/  IMAD.WIDE.U32 R14, R11, R26, R2 ;  /* 0x0000001a0b0e7225 */ /* 0x000fc800078e0002 */
[----:B------:R-:W2:Y:S01]  /*0b50*/  LDC R18, c[0x0][0x708] ;  /* 0x0001c200ff127b82 */ /* 0x000ea20000000800 */
[----:B------:R-:W-:-:S04]  /*0b60*/  IMAD R8, R7, R26, RZ ;  /* 0x0000001a07087224 */ /* 0x000fc800078e02ff */
[----:B------:R-:W-:-:S03]  /*0b70*/  IMAD R7, R11, R27, R8 ;  /* 0x0000001b0b077224 */ /* 0x000fc600078e0208 */
[----:B------:R-:W3:Y:S01]  /*0b80*/  LDC R19, c[0x0][0x758] ;  /* 0x0001d600ff137b82 */ /* 0x000ee20000000800 */
[----:B------:R-:W-:Y:S01]  /*0b90*/  IMAD.IADD R7, R15, 0x1, R7 ;  /* 0x000000010f077824 */ /* 0x000fe200078e0207 */
[----:B0-----:R-:W-:-:S04]  /*0ba0*/  ISETP.NE.U32.AND P1, PT, R24, RZ, PT ;  /* 0x000000ff1800720c */ /* 0x001fc80003f25070 */
[----:B------:R-:W-:Y:S02]  /*0bb0*/  ISETP.NE.AND.EX P1, PT, R25, RZ, PT, P1 ;  /* 0x000000ff1900720c */ /* 0x000fe40003f25310 */
[----:B------:R-:W0:Y:S01]  /*0bc0*/  LDC R20, c[0x0][0x700] ;  /* 0x0001c000ff147b82 */ /* 0x000e220000000800 */
[-CC-:B-1----:R-:W-:Y:S02]  /*0bd0*/  SHF.R.U64 R16, R14, R12.reuse, R7.reuse ;  /* 0x0000000c0e107219 */ /* 0x182fe40000001207 */
[----:B------:R-:W-:Y:S01]  /*0be0*/  SHF.R.U32.HI R7, RZ, R12, R7 ;  /* 0x0000000cff077219 */ /* 0x000fe20000011607 */
[----:B------:R-:W-:-:S04]  /*0bf0*/  IMAD.MOV.U32 R12, RZ, RZ, -0x1 ;  /* 0xffffffffff0c7424 */ /* 0x000fc800078e00ff */
[----:B------:R-:W1:Y:S01]  /*0c00*/  LDC R21, c[0x0][0x748] ;  /* 0x0001d200ff157b82 */ /* 0x000e620000000800 */
[-CC-:B--2---:R-:W-:Y:S02]  /*0c10*/  SHF.R.U64 R27, R16, R18.reuse, R7.reuse ;  /* 0x00000012101b7219 */ /* 0x184fe40000001207 */
[----:B------:R-:W-:Y:S01]  /*0c20*/  SHF.R.U32.HI R8, RZ, R18, R7 ;  /* 0x00000012ff087219 */ /* 0x000fe20000011607 */
[----:B------:R-:W-:-:S04]  /*0c30*/  IMAD.MOV.U32 R18, RZ, RZ, 0x1 ;  /* 0x00000001ff127424 */ /* 0x000fc800078e00ff */
[----:B------:R-:W2:Y:S01]  /*0c40*/  LDC R23, c[0x0][0x738] ;  /* 0x0001ce00ff177b82 */ /* 0x000ea20000000800 */
[-CC-:B---3--:R-:W-:Y:S02]  /*0c50*/  SHF.R.U64 R22, R27, R19.reuse, R8.reuse ;  /* 0x000000131b167219 */ /* 0x188fe40000001208 */
[-C--:B------:R-:W-:Y:S02]  /*0c60*/  SHF.L.U32 R7, R12, R19.reuse, RZ ;  /* 0x000000130c077219 */ /* 0x080fe400000006ff */
[----:B------:R-:W-:Y:S01]  /*0c70*/  SHF.R.U32.HI R11, RZ, R19, R8 ;  /* 0x00000013ff0b7219 */ /* 0x000fe20000011608 */
[----:B------:R-:W-:Y:S01]  /*0c80*/  IMAD.MOV.U32 R10, RZ, RZ, R22 ;  /* 0x000000ffff0a7224 */ /* 0x000fe200078e0016 */
[----:B------:R-:W-:Y:S01]  /*0c90*/  LOP3.LUT R8, RZ, R7, RZ, 0x33, !PT ;  /* 0x00000007ff087212 */ /* 0x000fe200078e33ff */
[----:B------:R-:W3:Y:S01]  /*0ca0*/  LDC R26, c[0x0][0x710] ;  /* 0x0001c400ff1a7b82 */ /* 0x000ee20000000800 */
[----:B------:R-:W-:Y:S05]  /*0cb0*/  @!P1 BRA `(.L_x_10) ;  /* 0x0000000000289947 */ /* 0x000fea0003800000 */
[----:B------:R-:W4:Y:S02]  /*0cc0*/  LDC R7, c[0x0][0x74c] ;  /* 0x0001d300ff077b82 */ /* 0x000f240000000800 */
[----:B----4-:R-:W-:-:S05]  /*0cd0*/  IADD3 R7, P1, R22, R7, RZ ;  /* 0x0000000716077210 */ /* 0x010fca0007f3e0ff */
        /* <DEDUP_REMOVED lines=8> */
.L_x_10:
[----:B-1----:R-:W-:Y:S01]  /*0d60*/  SHF.R.U64 R10, R10, R21, R11 ;  /* 0x000000150a0a7219 */ /* 0x002fe2000000120b */
[----:B0-----:R-:W-:Y:S01]  /*0d70*/  VIADD R11, R20, 0xffffffff ;  /* 0xffffffff140b7836 */ /* 0x001fe20000000000 */
[----:B------:R-:W-:Y:S01]  /*0d80*/  SHF.L.U32 R7, R18, R19, RZ ;  /* 0x0000001312077219 */ /* 0x000fe200000006ff */
[----:B------:R-:W-:Y:S01]  /*0d90*/  IMAD.MOV.U32 R14, RZ, RZ, 0x1 ;  /* 0x00000001ff0e7424 */ /* 0x000fe200078e00ff */
[----:B------:R-:W-:Y:S01]  /*0da0*/  LOP3.LUT R8, R27, R8, RZ, 0xc0, !PT ;  /* 0x000000081b087212 */ /* 0x000fe200078ec0ff */
[----:B------:R-:W-:Y:S01]  /*0db0*/  IMAD.MOV R12, RZ, RZ, -R10 ;  /* 0x000000ffff0c7224 */ /* 0x000fe200078e0a0a */
[----:B------:R-:W-:Y:S02]  /*0dc0*/  SEL R9, R9, R30, !P3 ;  /* 0x0000001e09097207 */ /* 0x000fe40005800000 */
[----:B------:R-:W-:Y:S01]  /*0dd0*/  LOP3.LUT R11, R16, R11, RZ, 0xc0, !PT ;  /* 0x0000000b100b7212 */ /* 0x000fe200078ec0ff */
[----:B------:R-:W-:Y:S02]  /*0de0*/  IMAD R8, R7, R10, R8 ;  /* 0x0000000a07087224 */ /* 0x000fe400078e0208 */
[----:B--2---:R-:W-:-:S02]  /*0df0*/  IMAD R7, R12, R23, R22 ;  /* 0x000000170c077224 */ /* 0x004fc400078e0216 */
[----:B---3--:R-:W-:Y:S02]  /*0e00*/  IMAD R9, R8, R26, R9 ;  /* 0x0000001a08097224 */ /* 0x008fe400078e0209 */
[----:B------:R-:W-:Y:S02]  /*0e10*/  IMAD R12, R7, R20, R11 ;  /* 0x00000014070c7224 */ /* 0x000fe400078e020b */
[----:B------:R-:W-:-:S03]  /*0e20*/  IMAD.MOV.U32 R7, RZ, RZ, R28 ;  /* 0x000000ffff077224 */ /* 0x000fc600078e001c */
[----:B------:R-:W-:Y:S02]  /*0e30*/  SEL R8, R12, R9, !P3 ;  /* 0x000000090c087207 */ /* 0x000fe40005800000 */
[----:B------:R-:W-:-:S07]  /*0e40*/  SEL R12, R9, R12, !P3 ;  /* 0x0000000c090c7207 */ /* 0x000fce0005800000 */
.L_x_8:
[----:B------:R-:W-:-:S08]  /*0e50*/  NOP ;  /* 0x0000000000007918 */ /* 0x000fd00000000000 */
[----:B------:R-:W0:Y:S02]  /*0e60*/  USETMAXREG.TRY_ALLOC.CTAPOOL UP0, 0xe8 ;  /* 0x000000e8000079c8 */ /* 0x000e240008000600 */
[----:B0-----:R-:W-:-:S13]  /*0e70*/  PLOP3.LUT P1, PT, PT, PT, UP0, 0x80, 0x0 ;  /* 0x000000000000781c */ /* 0x001fda0003f2f008 */
[----:B------:R-:W-:Y:S05]  /*0e80*/  @!P1 BRA `(.L_x_8) ;  /* 0xfffffffc00f09947 */ /* 0x000fea000383ffff */
[----:B------:R-:W-:Y:S01]  /*0e90*/  ULDC.64 UR4, c[0x0][0x698] ;  /* 0x0001a60000047ab9 */ /* 0x000fe20000000a00 */
[----:B------:R-:W-:Y:S01]  /*0ea0*/  ULDC.64 UR14, c[0x0][0x208] ;  /* 0x00008200000e7ab9 */ /* 0x000fe20000000a00 */
[----:B------:R-:W-:-:S04]  /*0eb0*/  ISETP.NE.U32.AND P1, PT, RZ, UR4, PT ;  /* 0x00000004ff007c0c */ /* 0x000fc8000bf25070 */
[----:B------:R-:W-:-:S13]  /*0ec0*/  ISETP.NE.AND.EX P1, PT, RZ, UR5, PT, P1 ;  /* 0x00000005ff007c0c */ /* 0x000fda000bf25310 */
[----:B------:R-:W-:Y:S05]  /*0ed0*/  @!P1 BRA `(.L_x_11) ;  /* 0x00000000001c9947 */ /* 0x000fea0003800000 */
[----:B------:R-:W0:Y:S02]  /*0ee0*/  LDC.64 R10, c[0x0][0x698] ;  /* 0x0001a600ff0a7b82 */ /* 0x000e240000000a00 */
[----:B0-----:R-:W2:Y:S02]  /*0ef0*/  LDG.E.64 R10, desc[UR14][R10.64] ;  /* 0x0000000e0a0a7981 */ /* 0x001ea4000c1e1b00 */
[----:B--2---:R-:W-:-:S04]  /*0f00*/  ISETP.NE.U32.AND P1, PT, R10, RZ, PT ;  /* 0x000000ff0a00720c */ /* 0x004fc80003f25070 */
[----:B------:R-:W-:-:S13]  /*0f10*/  ISETP.NE.AND.EX P1, PT, R11, RZ, PT, P1 ;  /* 0x000000ff0b00720c */ /* 0x000fda0003f25310 */
[----:B------:R-:W-:Y:S05]  /*0f20*/  @!P1 BRA `(.L_x_11) ;  /* 0x0000000000089947 */ /* 0x000fea0003800000 */
[----:B------:R0:W5:Y:S01]  /*0f30*/  LD.E R9, desc[UR14][R10.64] ;  /* 0x0000000e0a097980 */ /* 0x000162000c101900 */
[----:B------:R-:W-:Y:S05]  /*0f40*/  BRA `(.L_x_12) ;  /* 0x0000000000207947 */ /* 0x000fea0003800000 */
.L_x_11:
[----:B------:R-:W-:Y:S02]  /*0f50*/  ULDC.64 UR4, c[0x0][0x688] ;  /* 0x0001a20000047ab9 */ /* 0x000fe40000000a00 */
[----:B------:R-:W-:-:S04]  /*0f60*/  ISETP.NE.U32.AND P1, PT, RZ, UR4, PT ;  /* 0x00000004ff007c0c */ /* 0x000fc8000bf25070 */
[----:B------:R-:W-:-:S13]  /*0f70*/  ISETP.NE.AND.EX P1, PT, RZ, UR5, PT, P1 ;  /* 0x00000005ff007c0c */ /* 0x000fda000bf25310 */
[----:B------:R-:W-:Y:S05]  /*0f80*/  @!P1 BRA `(.L_x_13) ;  /* 0x00000000000c9947 */ /* 0x000fea0003800000 */
[----:B------:R-:W0:Y:S02]  /*0f90*/  LDC.64 R10, c[0x0][0x688] ;  /* 0x0001a200ff0a7b82 */ /* 0x000e240000000a00 */
[----:B0-----:R1:W5:Y:S01]  /*0fa0*/  LDG.E R9, desc[UR14][R10.64] ;  /* 0x0000000e0a097981 */ /* 0x001362000c1e1900 */
[----:B------:R-:W-:Y:S05]  /*0fb0*/  BRA `(.L_x_12) ;  /* 0x0000000000047947 */ /* 0x000fea0003800000 */
.L_x_13:
[----:B------:R-:W2:Y:S02]  /*0fc0*/  LDC R9, c[0x0][0x680] ;  /* 0x0001a000ff097b82 */ /* 0x000ea40000000800 */
.L_x_12:
[----:B------:R-:W-:Y:S02]  /*0fd0*/  ULDC.64 UR4, c[0x0][0x6a0] ;  /* 0x0001a80000047ab9 */ /* 0x000fe40000000a00 */
[----:B------:R-:W-:-:S04]  /*0fe0*/  ISETP.NE.U32.AND P1, PT, RZ, UR4, PT ;  /* 0x00000004ff007c0c */ /* 0x000fc8000bf25070 */
[----:B------:R-:W-:-:S13]  /*0ff0*/  ISETP.NE.AND.EX P1, PT, RZ, UR5, PT, P1 ;  /* 0x00000005ff007c0c */ /* 0x000fda000bf25310 */
[----:B------:R-:W-:Y:S05]  /*1000*/  @!P1 BRA `(.L_x_14) ;  /* 0x00000000001c9947 */ /* 0x000fea0003800000 */
[----:B01----:R-:W0:Y:S02]  /*1010*/  LDC.64 R10, c[0x0][0x6a0] ;  /* 0x0001a800ff0a7b82 */ /* 0x003e240000000a00 */
[----:B0-----:R-:W3:Y:S02]  /*1020*/  LDG.E.64 R10, desc[UR14][R10.64] ;  /* 0x0000000e0a0a7981 */ /* 0x001ee4000c1e1b00 */
[----:B---3--:R-:W-:-:S04]  /*1030*/  ISETP.NE.U32.AND P1, PT, R10, RZ, PT ;  /* 0x000000ff0a00720c */ /* 0x008fc80003f25070 */
[----:B------:R-:W-:-:S13]  /*1040*/  ISETP.NE.AND.EX P1, PT, R11, RZ, PT, P1 ;  /* 0x000000ff0b00720c */ /* 0x000fda0003f25310 */
[----:B------:R-:W-:Y:S05]  /*1050*/  @!P1 BRA `(.L_x_14) ;  /* 0x0000000000089947 */ /* 0x000fea0003800000 */
[----:B------:R0:W5:Y:S01]  /*1060*/  LD.E R11, desc[UR14][R10.64] ;  /* 0x0000000e0a0b7980 */ /* 0x000162000c101900 */
[----:B------:R-:W-:Y:S05]  /*1070*/  BRA `(.L_x_15) ;  /* 0x0000000000207947 */ /* 0x000fea0003800000 */
.L_x_14:
[----:B------:R-:W-:Y:S02]  /*1080*/  ULDC.64 UR4, c[0x0][0x690] ;  /* 0x0001a40000047ab9 */ /* 0x000fe40000000a00 */
[----:B------:R-:W-:-:S04]  /*1090*/  ISETP.NE.U32.AND P1, PT, RZ, UR4, PT ;  /* 0x00000004ff007c0c */ /* 0x000fc8000bf25070 */
[----:B------:R-:W-:-:S13]  /*10a0*/  ISETP.NE.AND.EX P1, PT, RZ, UR5, PT, P1 ;  /* 0x00000005ff007c0c */ /* 0x000fda000bf25310 */
[----:B------:R-:W-:Y:S05]  /*10b0*/  @!P1 BRA `(.L_x_16) ;  /* 0x00000000000c9947 */ /* 0x000fea0003800000 */
[----:B01----:R-:W0:Y:S02]  /*10c0*/  LDC.64 R10, c[0x0][0x690] ;  /* 0x0001a400ff0a7b82 */ /* 0x003e240000000a00 */
[----:B0-----:R1:W5:Y:S01]  /*10d0*/  LDG.E R11, desc[UR14][R10.64] ;  /* 0x0000000e0a0b7981 */ /* 0x001362000c1e1900 */
[----:B------:R-:W-:Y:S05]  /*10e0*/  BRA `(.L_x_15) ;  /* 0x0000000000047947 */ /* 0x000fea0003800000 */
.L_x_16:
[----:B01----:R-:W3:Y:S02]  /*10f0*/  LDC R11, c[0x0][0x684] ;  /* 0x0001a100ff0b7b82 */ /* 0x003ee40000000800 */
.L_x_15:
[----:B------:R-:W-:-:S13]  /*1100*/  LOP3.LUT P1, RZ, R14, 0xff, RZ, 0xc0, !PT ;  /* 0x000000ff0eff7812 */ /* 0x000fda000782c0ff */
[----:B------:R-:W-:Y:S05]  /*1110*/  @!P1 EXIT ;  /* 0x000000000000994d */ /* 0x000fea0003800000 */
[----:B------:R-:W-:Y:S01]  /*1120*/  ULDC UR4, c[0x0][0x28c] ;  /* 0x0000a30000047ab9 */ /* 0x000fe20000000800 */
[----:B------:R-:W-:Y:S01]  /*1130*/  LOP3.LUT R158, R4, 0x1, RZ, 0xfc, !PT ;  /* 0x00000001049e7812 */ /* 0x000fe200078efcff */
[----:B------:R-:W-:-:S04]  /*1140*/  UIADD3 UR4, UR4, 0x7f, URZ ;  /* 0x0000007f04047890 */ /* 0x000fc8000fffe03f */
[----:B------:R-:W-:-:S04]  /*1150*/  USHF.R.S32.HI UR5, URZ, 0x1f, UR4 ;  /* 0x0000001f3f057899 */ /* 0x000fc80008011404 */
[----:B------:R-:W-:-:S03]  /*1160*/  ULEA.HI UR5, UR5, UR4, URZ, 0x7 ;  /* 0x0000000405057291 */ /* 0x000fc6000f8f383f */
[----:B------:R-:W-:Y:S01]  /*1170*/  UMOV UR4, URZ ;  /* 0x0000003f00047c82 */ /* 0x000fe20008000000 */
[----:B------:R-:W-:-:S03]  /*1180*/  USHF.R.S32.HI UR6, URZ, 0x7, UR5 ;  /* 0x000000073f067899 */ /* 0x000fc60008011405 */
[----:B------:R-:W-:-:S09]  /*1190*/  UMOV UR5, URZ ;  /* 0x0000003f00057c82 */ /* 0x000fd20008000000 */
.L_x_281:
[----:B01----:R-:W-:Y:S02]  /*11a0*/  LOP3.LUT R10, R0, 0x80, RZ, 0xc0, !PT ;  /* 0x00000080000a7812 */ /* 0x003fe400078ec0ff */
[----:B------:R-:W-:Y:S02]  /*11b0*/  CS2R R24, SRZ ;  /* 0x0000000000187805 */ /* 0x000fe4000001ff00 */
[----:B------:R-:W-:Y:S02]  /*11c0*/  CS2R R26, SRZ ;  /* 0x00000000001a7805 */ /* 0x000fe4000001ff00 */
[----:B------:R-:W-:Y:S02]  /*11d0*/  CS2R R28, SRZ ;  /* 0x00000000001c7805 */ /* 0x000fe4000001ff00 */
[----:B---3--:R-:W-:Y:S02]  /*11e0*/  SHF.R.U32.HI R13, RZ, 0x7, R10 ;  /* 0x00000007ff0d7819 */ /* 0x008fe4000001160a */
[----:B------:R-:W-:-:S02]  /*11f0*/  CS2R R30, SRZ ;  /* 0x00000000001e7805 */ /* 0x000fc4000001ff00 */
[----:B------:R-:W-:Y:S02]  /*1200*/  VIMNMX R10, RZ, UR6, PT ;  /* 0x00000006ff0a7c48 */ /* 0x000fe4000bfe0100 */
[----:B--2---:R-:W-:Y:S02]  /*1210*/  CS2R R32, SRZ ;  /* 0x0000000000207805 */ /* 0x004fe4000001ff00 */
[----:B------:R-:W-:Y:S02]  /*1220*/  CS2R R34, SRZ ;  /* 0x0000000000227805 */ /* 0x000fe4000001ff00 */
[----:B------:R-:W-:Y:S01]  /*1230*/  CS2R R36, SRZ ;  /* 0x0000000000247805 */ /* 0x000fe2000001ff00 */
[----:B------:R-:W0:Y:S01]  /*1240*/  SHFL.IDX PT, R13, R13, RZ, 0x1f ;  /* 0x00001fff0d0d7589 */ /* 0x000e2200000e0000 */
[----:B------:R-:W-:Y:S02]  /*1250*/  IADD3 R10, -R10, UR6, RZ ;  /* 0x000000060a0a7c10 */ /* 0x000fe4000fffe1ff */
[----:B------:R-:W-:-:S02]  /*1260*/  CS2R R38, SRZ ;  /* 0x0000000000267805 */ /* 0x000fc4000001ff00 */
[----:B------:R-:W-:Y:S02]  /*1270*/  CS2R R40, SRZ ;  /* 0x0000000000287805 */ /* 0x000fe4000001ff00 */
[----:B------:R-:W-:Y:S02]  /*1280*/  CS2R R42, SRZ ;  /* 0x00000000002a7805 */ /* 0x000fe4000001ff00 */
[----:B------:R-:W-:Y:S02]  /*1290*/  ISETP.GE.AND P1, PT, R10, 0x1, PT ;  /* 0x000000010a00780c */ /* 0x000fe40003f26270 */
[----:B------:R-:W-:Y:S02]  /*12a0*/  CS2R R44, SRZ ;  /* 0x00000000002c7805 */ /* 0x000fe4000001ff00 */
[----:B------:R-:W-:Y:S02]  /*12b0*/  CS2R R46, SRZ ;  /* 0x00000000002e7805 */ /* 0x000fe4000001ff00 */
[----:B------:R-:W-:-:S02]  /*12c0*/  CS2R R48, SRZ ;  /* 0x0000000000307805 */ /* 0x000fc4000001ff00 */
[----:B------:R-:W-:Y:S02]  /*12d0*/  CS2R R50, SRZ ;  /* 0x0000000000327805 */ /* 0x000fe4000001ff00 */
[----:B------:R-:W-:Y:S02]  /*12e0*/  CS2R R52, SRZ ;  /* 0x0000000000347805 */ /* 0x000fe4000001ff00 */
[----:B------:R-:W-:Y:S02]  /*12f0*/  CS2R R54, SRZ ;  /* 0x0000000000367805 */ /* 0x000fe4000001ff00 */
        /* <DEDUP_REMOVED lines=12> */
[----:B0-----:R-:W-:Y:S02]  /*13c0*/  R2UR UR7, R13 ;  /* 0x000000000d0772ca */ /* 0x001fe400000e0000 */
        /* <DEDUP_REMOVED lines=35> */
[----:B----4-:R-:W-:Y:S01]  /*1600*/  CS2R R150, SRZ ;  /* 0x0000000000967805 */ /* 0x010fe2000001ff00 */
[----:B-----5:R-:W-:Y:S06]  /*1610*/  @!P1 BRA `(.L_x_17) ;  /* 0x00000004003c9947 */ /* 0x020fec0003800000 */
[----:B------:R-:W0:Y:S01]  /*1620*/  S2UR UR10, SR_CgaCtaId ;  /* 0x00000000000a79c3 */ /* 0x000e220000008800 */
[----:B------:R-:W-:Y:S01]  /*1630*/  ULEA.HI UR8, UR7, UR7, URZ, 0x1 ;  /* 0x0000000707087291 */ /* 0x000fe2000f8f083f */
[----:B------:R-:W-:Y:S01]  /*1640*/  IMAD.U32 R18, RZ, RZ, UR4 ;  /* 0x00000004ff127e24 */ /* 0x000fe2000f8e00ff */
[----:B------:R-:W-:Y:S01]  /*1650*/  UMOV UR9, 0x400 ;  /* 0x0000040000097882 */ /* 0x000fe20000000000 */
[----:B------:R-:W-:Y:S01]  /*1660*/  IMAD.U32 R13, RZ, RZ, UR5 ;  /* 0x00000005ff0d7e24 */ /* 0x000fe2000f8e00ff */
[----:B------:R-:W-:Y:S02]  /*1670*/  ULOP3.LUT UR8, UR8, 0xffffe, URZ, 0xc0, !UPT ;  /* 0x000ffffe08087892 */ /* 0x000fe4000f8ec03f */
[----:B------:R-:W-:Y:S02]  /*1680*/  UPLOP3.LUT UP0, UPT, UPT, UPT, UPT, 0x40, 0x0 ;  /* 0x000000000000789c */ /* 0x000fe40003f0e870 */
[----:B------:R-:W-:Y:S01]  /*1690*/  UIADD3 UR8, UR7, -UR8, URZ ;  /* 0x8000000807087290 */ /* 0x000fe2000fffe03f */
[----:B------:R-:W-:Y:S01]  /*16a0*/  UMOV UR12, UR5 ;  /* 0x00000005000c7c82 */ /* 0x000fe20008000000 */
[----:B0-----:R-:W-:-:S04]  /*16b0*/  ULEA UR9, UR10, UR9, 0x18 ;  /* 0x000000090a097291 */ /* 0x001fc8000f8ec03f */
[----:B------:R-:W-:-:S04]  /*16c0*/  ULEA UR8, UR8, UR9, 0xc ;  /* 0x0000000908087291 */ /* 0x000fc8000f8e603f */
[----:B------:R-:W-:-:S04]  /*16d0*/  UIADD3 UR8, UR8, 0x100, URZ ;  /* 0x0000010008087890 */ /* 0x000fc8000fffe03f */
[----:B------:R-:W-:-:S04]  /*16e0*/  USHF.R.U32.HI UR8, URZ, 0x4, UR8 ;  /* 0x000000043f087899 */ /* 0x000fc80008011608 */
[----:B------:R-:W-:-:S12]  /*16f0*/  ULOP3.LUT UR7, UR8, 0x3fff, URZ, 0xc0, !UPT ;  /* 0x00003fff08077892 */ /* 0x000fd8000f8ec03f */
.L_x_24:
[----:B------:R-:W-:-:S13]  /*1700*/  ISETP.NE.AND P2, PT, R158, 0x3, PT ;  /* 0x000000039e00780c */ /* 0x000fda0003f45270 */
[----:B01--4-:R-:W-:Y:S05]  /*1710*/  @!P2 BRA `(.L_x_18) ;  /* 0x000000000004a947 */ /* 0x013fea0003800000 */
[----:B------:R-:W-:Y:S01]  /*1720*/  BPT.TRAP 0x1 ;  /* 0x000000040000795c */ /* 0x000fe20000300000 */
.L_x_18:
[----:B------:R-:W0:Y:S01]  /*1730*/  S2UR UR9, SR_CgaCtaId ;  /* 0x00000000000979c3 */ /* 0x000e220000008800 */
[----:B------:R-:W-:Y:S01]  /*1740*/  UMOV UR8, 0x400 ;  /* 0x0000040000087882 */ /* 0x000fe20000000000 */
[----:B------:R-:W-:Y:S01]  /*1750*/  SHF.L.U32 R16, R18, 0x1f, RZ ;  /* 0x0000001f12107819 */ /* 0x000fe200000006ff */
[----:B0-----:R-:W-:-:S04]  /*1760*/  ULEA UR16, UR9, UR8, 0x18 ;  /* 0x0000000809107291 */ /* 0x001fc8000f8ec03f */
[----:B------:R-:W-:-:S09]  /*1770*/  ULEA UR8, UR12, UR16, 0x3 ;  /* 0x000000100c087291 */ /* 0x000fd2000f8e183f */
[----:B------:R0:W1:Y:S01]  /*1780*/  SYNCS.PHASECHK.TRANS64.TRYWAIT P1, [UR8], R16 ;  /* 0x00000010ff0075a7 */ /* 0x0000620008020148 */
[----:B------:R-:W-:Y:S05]  /*1790*/  @!P2 BRA `(.L_x_19) ;  /* 0x000000000004a947 */ /* 0x000fea0003800000 */
[----:B------:R-:W-:Y:S01]  /*17a0*/  BPT.TRAP 0x1 ;  /* 0x000000040000795c */ /* 0x000fe20000300000 */
.L_x_19:
[C---:B------:R-:W-:Y:S02]  /*17b0*/  IMAD.SHL.U32 R14, R0.reuse, 0x40, RZ ;  /* 0x00000040000e7824 */ /* 0x040fe400078e00ff */
[C---:B------:R-:W-:Y:S02]  /*17c0*/  IMAD.SHL.U32 R15, R0.reuse, 0x400, RZ ;  /* 0x00000400000f7824 */ /* 0x040fe400078e00ff */
[----:B------:R-:W-:Y:S01]  /*17d0*/  IMAD.SHL.U32 R17, R0, 0x20, RZ ;  /* 0x0000002000117824 */ /* 0x000fe200078e00ff */
[----:B------:R-:W-:-:S04]  /*17e0*/  LOP3.LUT R14, R14, 0x3800, RZ, 0xc0, !PT ;  /* 0x000038000e0e7812 */ /* 0x000fc800078ec0ff */
[----:B------:R-:W-:Y:S01]  /*17f0*/  LOP3.LUT R14, R14, 0x400, R15, 0xf8, !PT ;  /* 0x000004000e0e7812 */ /* 0x000fe200078ef80f */
[----:B------:R-:W-:-:S03]  /*1800*/  IMAD.SHL.U32 R15, R0, 0x10, RZ ;  /* 0x00000010000f7824 */ /* 0x000fc600078e00ff */
[----:B------:R-:W-:Y:S01]  /*1810*/  LOP3.LUT R14, R14, 0x380, R17, 0xf8, !PT ;  /* 0x000003800e0e7812 */ /* 0x000fe200078ef811 */
[----:B-1----:R-:W-:Y:S06]  /*1820*/  @P1 BRA `(.L_x_20) ;  /* 0x0000000000081947 */ /* 0x002fec0003800000 */
[----:B------:R-:W1:Y:S02]  /*1830*/  SYNCS.PHASECHK.TRANS64.TRYWAIT P1, [UR8], R16 ;  /* 0x00000010ff0075a7 */ /* 0x000e640008020148 */
[----:B-1----:R-:W-:Y:S05]  /*1840*/  @!P1 BRA `(.L_x_21) ;  /* 0x000000b400589947 */ /* 0x002fea0003800000 */
.L_x_20:
[----:B------:R-:W-:Y:S01]  /*1850*/  USHF.L.U32 UR8, UR12, 0xb, URZ ;  /* 0x0000000b0c087899 */ /* 0x000fe2000800063f */
[----:B------:R-:W-:Y:S01]  /*1860*/  LOP3.LUT R14, R14, 0x20, R15, 0xf8, !PT ;  /* 0x000000200e0e7812 */ /* 0x000fe200078ef80f */
[----:B------:R-:W-:Y:S02]  /*1870*/  UIADD3 UR9, UR16, 0xa100, URZ ;  /* 0x0000a10010097890 */ /* 0x000fe4000fffe03f */
[----:B------:R-:W-:Y:S02]  /*1880*/  ULOP3.LUT UR13, UR7, 0x10000, URZ, 0xfc, !UPT ;  /* 0x00010000070d7892 */ /* 0x000fe4000f8efc3f */
[----:B------:R-:W-:Y:S01]  /*1890*/  LEA.HI R14, R14, UR8, RZ, 0x1d ;  /* 0x000000080e0e7c11 */ /* 0x000fe2000f8fe8ff */
[----:B------:R-:W-:Y:S02]  /*18a0*/  USHF.R.U32.HI UR9, URZ, 0x4, UR9 ;  /* 0x000000043f097899 */ /* 0x000fe40008011609 */
[----:B------:R-:W-:Y:S02]  /*18b0*/  ULEA UR13, UR12, UR13, 0x9 ;  /* 0x0000000d0c0d7291 */ /* 0x000fe4000f8e483f */
[----:B------:R-:W-:Y:S01]  /*18c0*/  LDS R152, [R14+UR16+0x32100] ;  /* 0x032100100e987984 */ /* 0x000fe20008000800 */
[----:B------:R-:W-:Y:S01]  /*18d0*/  ULOP3.LUT UR9, UR9, 0x3fff, URZ, 0xc0, !UPT ;  /* 0x00003fff09097892 */ /* 0x000fe2000f8ec03f */
[----:B------:R-:W-:-:S02]  /*18e0*/  UMOV UR11, 0x40000040 ;  /* 0x40000040000b7882 */ /* 0x000fc40000000000 */
[----:B------:R-:W4:Y:S01]  /*18f0*/  LDS R153, [R14+UR16+0x32108] ;  /* 0x032108100e997984 */ /* 0x000f220008000800 */
[----:B------:R-:W-:-:S04]  /*1900*/  ULOP3.LUT UR9, UR9, 0x10000, URZ, 0xfc, !UPT ;  /* 0x0001000009097892 */ /* 0x000fc8000f8efc3f */
[----:B------:R-:W-:-:S03]  /*1910*/  UIADD3 UR10, UR8, UR9, URZ ;  /* 0x00000009080a7290 */ /* 0x000fc6000fffe03f */
[----:B------:R-:W-:Y:S01]  /*1920*/  UMOV UR8, UR13 ;  /* 0x0000000d00087c82 */ /* 0x000fe20008000000 */
[----:B------:R-:W-:Y:S01]  /*1930*/  UMOV UR9, 0x80000020 ;  /* 0x8000002000097882 */ /* 0x000fe20000000000 */
[----:B----4-:R-:W-:-:S06]  /*1940*/  WARPGROUP.ARRIVE ;  /* 0x00000000000079c5 */ /* 0x010fcc0000000000 */
[----:B------:R-:W-:Y:S01]  /*1950*/  IGMMA.SP.64x256x64.S8.S8 R24, gdesc[UR8], R24, UP0, R152 ;  /* 0x06809800081879f1 */ /* 0x000fe2000bf41218 */
[----:B------:R-:W-:Y:S02]  /*1960*/  UIADD3 UR8, UR13, 0x2, URZ ;  /* 0x000000020d087890 */ /* 0x000fe4000fffe03f */
[----:B------:R-:W-:Y:S01]  /*1970*/  UIADD3 UR10, UR10, 0x4, URZ ;  /* 0x000000040a0a7890 */ /* 0x000fe2000fffe03f */
[----:B------:R-:W-:Y:S01]  /*1980*/  UMOV UR9, 0x80000020 ;  /* 0x8000002000097882 */ /* 0x000fe20000000000 */
[----:B------:R-:W-:-:S07]  /*1990*/  UMOV UR11, 0x40000040 ;  /* 0x40000040000b7882 */ /* 0x000fce0000000000 */
[----:B------:R-:W-:Y:S03]  /*19a0*/  IGMMA.SP.64x256x64.S8.S8 R24, gdesc[UR8], R24, R153, gsb0 ;  /* 0x06809900081879f1 */ /* 0x000fe60008041218 */
[----:B------:R-:W-:Y:S02]  /*19b0*/  WARPGROUP.DEPBAR.LE gsb0, 0x0 ;  /* 0x00008000000079c5 */ /* 0x000fe40000010000 */
[----:B------:R-:W-:Y:S05]  /*19c0*/  @!P2 BRA `(.L_x_22) ;  /* 0x000000000004a947 */ /* 0x000fea0003800000 */
[----:B------:R-:W-:Y:S01]  /*19d0*/  BPT.TRAP 0x1 ;  /* 0x000000040000795c */ /* 0x000fe20000300000 */
.L_x_22:
[----:B------:R-:W-:Y:S02]  /*19e0*/  @P0 LEA R14, R13, UR16, 0x3 ;  /* 0x000000100d0e0c11 */ /* 0x000fe4000f8e18ff */
[----:B------:R-:W-:-:S03]  /*19f0*/  ISETP.GT.U32.AND P1, PT, R4, 0x1, PT ;  /* 0x000000010400780c */ /* 0x000fc60003f24070 */
[----:B------:R-:W-:-:S05]  /*1a00*/  @P0 VIADD R14, R14, 0x28 ;  /* 0x000000280e0e0836 */ /* 0x000fca0000000000 */
[----:B------:R-:W-:-:S04]  /*1a10*/  @P0 PRMT R14, R5, 0x654, R14 ;  /* 0x00000654050e0816 */ /* 0x000fc8000000000e */
[----:B------:R4:W-:Y:S01]  /*1a20*/  @P0 SYNCS.ARRIVE.TRANS64.RED.A1T0 RZ, [R14+URZ], RZ ;  /* 0x000000ff0eff09a7 */ /* 0x0009e2000810043f */
[----:B------:R-:W-:Y:S05]  /*1a30*/  @P1 BRA `(.L_x_23) ;  /* 0x0000000000041947 */ /* 0x000fea0003800000 */
[----:B------:R-:W-:Y:S01]  /*1a40*/  BPT.TRAP 0x1 ;  /* 0x000000040000795c */ /* 0x000fe20000300000 */
.L_x_23:
[----:B------:R-:W-:Y:S01]  /*1a50*/  UIADD3 UR12, UR12, 0x1, URZ ;  /* 0x000000010c0c7890 */ /* 0x000fe2000fffe03f */
[C---:B------:R-:W-:Y:S01]  /*1a60*/  ISETP.GT.AND P2, PT, R10.reuse, 0x1, PT ;  /* 0x000000010a00780c */ /* 0x040fe20003f44270 */
[----:B------:R-:W-:Y:S02]  /*1a70*/  VIADD R13, R13, 0x1 ;  /* 0x000000010d0d7836 */ /* 0x000fe40000000000 */
[----:B------:R-:W-:Y:S01]  /*1a80*/  UISETP.NE.AND UP0, UPT, UR12, 0x5, UPT ;  /* 0x000000050c00788c */ /* 0x000fe2000bf05270 */
[----:B------:R-:W-:Y:S02]  /*1a90*/  VIADD R10, R10, 0xffffffff ;  /* 0xffffffff0a0a7836 */ /* 0x000fe40000000000 */
[C---:B------:R-:W-:Y:S01]  /*1aa0*/  ISETP.NE.AND P1, PT, R13.reuse, 0x5, PT ;  /* 0x000000050d00780c */ /* 0x040fe20003f25270 */
[----:B------:R-:W-:Y:S02]  /*1ab0*/  USEL UR8, URZ, 0x1, UP0 ;  /* 0x000000013f087887 */ /* 0x000fe40008000000 */
[----:B------:R-:W-:Y:S01]  /*1ac0*/  USEL UR12, UR12, URZ, UP0 ;  /* 0x0000003f0c0c7287 */ /* 0x000fe20008000000 */
[----:B------:R-:W-:Y:S01]  /*1ad0*/  SEL R13, R13, RZ, P1 ;  /* 0x000000ff0d0d7207 */ /* 0x000fe20000800000 */
[----:B------:R-:W-:-:S02]  /*1ae0*/  UPLOP3.LUT UP0, UPT, UPT, UPT, UPT, 0x80, 0x0 ;  /* 0x000000000000789c */ /* 0x000fc40003f0f070 */
[----:B------:R-:W-:Y:S01]  /*1af0*/  LOP3.LUT R18, R18, UR8, RZ, 0x3c, !PT ;  /* 0x0000000812127c12 */ /* 0x000fe2000f8e3cff */
[----:B------:R-:W-:Y:S08]  /*1b00*/  @P2 BRA `(.L_x_24) ;  /* 0xfffffff800fc2947 */ /* 0x000ff0000383ffff */
.L_x_17:
[----:B------:R-:W2:Y:S01]  /*1b10*/  LDC R18, c[0x0][0x288] ;  /* 0x0000a200ff127b82 */ /* 0x000ea20000000800 */
[----:B------:R-:W-:Y:S01]  /*1b20*/  LOP3.LUT R10, R0, 0x60, RZ, 0xc0, !PT ;  /* 0x00000060000a7812 */ /* 0x000fe200078ec0ff */
[----:B------:R-:W-:Y:S01]  /*1b30*/  IMAD.SHL.U32 R19, R8, 0x100, RZ ;  /* 0x0000010008137824 */ /* 0x000fe200078e00ff */
[----:B------:R-:W-:Y:S01]  /*1b40*/  SHF.R.U32.HI R13, RZ, 0x2, R0 ;  /* 0x00000002ff0d7819 */ /* 0x000fe20000011600 */
[----:B------:R-:W-:Y:S01]  /*1b50*/  UIADD3 UR5, UR6, UR5, URZ ;  /* 0x0000000506057290 */ /* 0x000fe2000fffe03f */
[----:B------:R-:W-:Y:S01]  /*1b60*/  SHF.R.U32.HI R10, RZ, 0x5, R10 ;  /* 0x00000005ff0a7819 */ /* 0x000fe2000001160a */
[----:B------:R-:W-:Y:S01]  /*1b70*/  ULDC UR12, c[0x0][0x284] ;  /* 0x0000a100000c7ab9 */ /* 0x000fe20000000800 */
[----:B------:R-:W-:Y:S01]  /*1b80*/  LOP3.LUT R13, R13, 0x7, RZ, 0xc0, !PT ;  /* 0x000000070d0d7812 */ /* 0x000fe200078ec0ff */
[----:B------:R-:W-:Y:S01]  /*1b90*/  UISETP.GT.U32.AND UP0, UPT, UR5, 0x4, UPT ;  /* 0x000000040500788c */ /* 0x000fe2000bf04070 */
[----:B------:R-:W-:Y:S01]  /*1ba0*/  SHF.R.U32.HI R15, RZ, 0x1, R0 ;  /* 0x00000001ff0f7819 */ /* 0x000fe20000011600 */
[----:B----4-:R-:W-:Y:S01]  /*1bb0*/  IMAD.SHL.U32 R14, R10, 0x10, RZ ;  /* 0x000000100a0e7824 */ /* 0x010fe200078e00ff */
[----:B------:R-:W-:Y:S01]  /*1bc0*/  SHF.R.S32.HI R20, RZ, 0x1f, R7 ;  /* 0x0000001fff147819 */ /* 0x000fe20000011407 */
[----:B------:R-:W-:Y:S01]  /*1bd0*/  UISETP.LT.U32.AND UP0, UPT, UR6, 0x5, UP0 ;  /* 0x000000050600788c */ /* 0x000fe20008701070 */
[----:B------:R-:W-:-:S02]  /*1be0*/  WARPGROUP.DEPBAR.LE gsb0, 0x0 ;  /* 0x00008000000079c5 */ /* 0x000fc40000010000 */
[--C-:B------:R-:W-:Y:S01]  /*1bf0*/  LOP3.LUT R14, R14, 0xfffffff0, R13.reuse, 0xe2, !PT ;  /* 0xfffffff00e0e7812 */ /* 0x100fe200078ee20d */
[----:B------:R-:W-:Y:S01]  /*1c00*/  IMAD R13, R10, -0x10, -R13 ;  /* 0xfffffff00a0d7824 */ /* 0x000fe200078e0a0d */
[----:B------:R-:W-:Y:S01]  /*1c10*/  LOP3.LUT R10, R6, 0x1, RZ, 0xc0, !PT ;  /* 0x00000001060a7812 */ /* 0x000fe200078ec0ff */
[----:B------:R-:W-:Y:S01]  /*1c20*/  UISETP.GE.U32.AND UP1, UPT, UR6, 0x5, UPT ;  /* 0x000000050600788c */ /* 0x000fe2000bf26070 */
[----:B------:R-:W-:Y:S01]  /*1c30*/  LOP3.LUT R14, R14, 0x40, R15, 0xf8, !PT ;  /* 0x000000400e0e7812 */ /* 0x000fe200078ef80f */
[----:B------:R-:W-:Y:S01]  /*1c40*/  IMAD.SHL.U32 R15, R12, 0x80, RZ ;  /* 0x000000800c0f7824 */ /* 0x000fe200078e00ff */
[----:B------:R-:W-:Y:S01]  /*1c50*/  ULDC.64 UR10, c[0x0][0x6d0] ;  /* 0x0001b400000a7ab9 */ /* 0x000fe20000000a00 */
[----:B------:R-:W-:Y:S01]  /*1c60*/  UIMAD.WIDE.U32 UR8, UR5, -0x33333333, URZ ;  /* 0xcccccccd050878a5 */ /* 0x000fe2000f8e003f */
[----:B01----:R-:W-:Y:S01]  /*1c70*/  IMAD R16, R10, -0x40, R13 ;  /* 0xffffffc00a107824 */ /* 0x003fe200078e020d */
[----:B--2---:R-:W-:Y:S01]  /*1c80*/  ISETP.GE.AND P1, PT, R19, R18, PT ;  /* 0x000000121300720c */ /* 0x004fe20003f26270 */
[----:B------:R-:W-:Y:S01]  /*1c90*/  USEL UR7, URZ, 0x1, !UP0 ;  /* 0x000000013f077887 */ /* 0x000fe2000c000000 */
[----:B------:R-:W-:Y:S01]  /*1ca0*/  LOP3.LUT R152, R14, R15, RZ, 0xfc, !PT ;  /* 0x0000000f0e987212 */ /* 0x000fe200078efcff */
[----:B------:R-:W-:Y:S01]  /*1cb0*/  IMAD R12, R20, UR10, RZ ;  /* 0x0000000a140c7c24 */ /* 0x000fe2000f8e02ff */
[----:B------:R-:W-:Y:S01]  /*1cc0*/  ISETP.GE.OR P1, PT, R15, UR12, P1 ;  /* 0x0000000c0f007c0c */ /* 0x000fe20008f26670 */
[----:B------:R-:W-:Y:S01]  /*1cd0*/  USHF.R.U32.HI UR8, URZ, 0x2, UR9 ;  /* 0x000000023f087899 */ /* 0x000fe20008011609 */
[----:B------:R-:W-:Y:S01]  /*1ce0*/  SHF.R.S32.HI R153, RZ, 0x1f, R152 ;  /* 0x0000001fff997819 */ /* 0x000fe20000011498 */
[----:B------:R-:W-:Y:S01]  /*1cf0*/  ULOP3.LUT UR4, UR4, UR7, URZ, 0x3c, !UPT ;  /* 0x0000000704047292 */ /* 0x000fe2000f8e3c3f */
[----:B------:R-:W-:Y:S01]  /*1d00*/  LOP3.LUT R10, R0, 0x3, RZ, 0xc0, !PT ;  /* 0x00000003000a7812 */ /* 0x000fe200078ec0ff */
[C---:B------:R-:W-:Y:S01]  /*1d10*/  IMAD R17, R7.reuse, UR11, R12 ;  /* 0x0000000b07117c24 */ /* 0x040fe2000f8e020c */
[----:B------:R-:W-:Y:S01]  /*1d20*/  UIMAD UR5, UR8, -0x5, UR5 ;  /* 0xfffffffb080578a4 */ /* 0x000fe2000f8e0205 */
[----:B------:R-:W-:Y:S01]  /*1d30*/  IMAD.WIDE.U32 R12, R7, UR10, R152 ;  /* 0x0000000a070c7c25 */ /* 0x000fe2000f8e0098 */
[----:B------:R-:W-:-:S03]  /*1d40*/  @UP1 ULOP3.LUT UR4, UR4, 0x1, UR8, 0x78, !UPT ;  /* 0x0000000104041892 */ /* 0x000fc6000f8e7808 */
[----:B------:R-:W-:Y:S01]  /*1d50*/  IMAD R14, R10, -0x2, R18 ;  /* 0xfffffffe0a0e7824 */ /* 0x000fe200078e0212 */
[----:B------:R-:W-:Y:S01]  /*1d60*/  IADD3 R10, -R15, UR12, R16 ;  /* 0x0000000c0f0a7c10 */ /* 0x000fe2000fffe110 */
[----:B------:R-:W-:Y:S02]  /*1d70*/  IMAD.IADD R17, R13, 0x1, R17 ;  /* 0x000000010d117824 */ /* 0x000fe400078e0211 */
[----:B------:R-:W-:Y:S02]  /*1d80*/  IMAD.MOV.U32 R16, RZ, RZ, R12 ;  /* 0x000000ffff107224 */ /* 0x000fe400078e000c */
[----:B------:R-:W-:Y:S02]  /*1d90*/  IMAD.IADD R13, R14, 0x1, -R19 ;  /* 0x000000010e0d7824 */ /* 0x000fe400078e0a13 */
[----:B------:R-:W-:Y:S01]  /*1da0*/  IMAD.MOV.U32 R12, RZ, RZ, -0x1 ;  /* 0xffffffffff0c7424 */ /* 0x000fe200078e00ff */
[----:B------:R-:W-:Y:S06]  /*1db0*/  @P1 BRA `(.L_x_25) ;  /* 0x0000009000881947 */ /* 0x000fec0003800000 */
[----:B------:R-:W0:Y:S01]  /*1dc0*/  LDC.64 R14, c[0x0][0x6c8] ;  /* 0x0001b200ff0e7b82 */ /* 0x000e220000000a00 */
[----:B------:R-:W-:Y:S01]  /*1dd0*/  IMAD.WIDE R18, R8, 0x100, RZ ;  /* 0x0000010008127825 */ /* 0x000fe200078e02ff */
[----:B---3-5:R-:W-:Y:S01]  /*1de0*/  ISETP.NE.AND P2, PT, R11, RZ, PT ;  /* 0x000000ff0b00720c */ /* 0x028fe20003f45270 */
[----:B------:R-:W-:Y:S01]  /*1df0*/  BSSY B0, `(.L_x_25) ;  /* 0x000091e000007945 */ /* 0x000fe20003800000 */
[----:B------:R-:W-:Y:S01]  /*1e00*/  ISETP.GT.AND P1, PT, R13, RZ, PT ;  /* 0x000000ff0d00720c */ /* 0x000fe20003f24270 */
[----:B------:R-:W-:-:S03]  /*1e10*/  IMAD.SHL.U32 R21, R0, 0x2, RZ ;  /* 0x0000000200157824 */ /* 0x000fc600078e00ff */
[----:B------:R-:W-:Y:S02]  /*1e20*/  ISETP.GT.AND P4, PT, R10, RZ, P1 ;  /* 0x000000ff0a00720c */ /* 0x000fe40000f84270 */
[----:B------:R-:W-:Y:S01]  /*1e30*/  LOP3.LUT R161, R18, 0x6, R21, 0xf8, !PT ;  /* 0x0000000612a17812 */ /* 0x000fe200078ef815 */
[----:B0-----:R-:W-:-:S04]  /*1e40*/  IMAD R8, R19, R14, RZ ;  /* 0x0000000e13087224 */ /* 0x001fc800078e02ff */
[----:B------:R-:W-:-:S04]  /*1e50*/  IMAD.WIDE.U32 R156, R161, R14, R16 ;  /* 0x0000000ea19c7225 */ /* 0x000fc800078e0010 */
[----:B------:R-:W-:-:S04]  /*1e60*/  IMAD R17, R161, R15, R8 ;  /* 0x0000000fa1117224 */ /* 0x000fc800078e0208 */
[----:B------:R-:W-:Y:S01]  /*1e70*/  IMAD.IADD R163, R157, 0x1, R17 ;  /* 0x000000019da37824 */ /* 0x000fe200078e0211 */
[----:B------:R-:W-:Y:S06]  /*1e80*/  @!P2 BRA `(.L_x_26) ;  /* 0x000000640054a947 */ /* 0x000fec0003800000 */
[----:B------:R-:W-:Y:S01]  /*1e90*/  ULDC.64 UR8, c[0x0][0x6b8] ;  /* 0x0001ae0000087ab9 */ /* 0x000fe20000000a00 */
[----:B------:R-:W-:Y:S01]  /*1ea0*/  ULDC.64 UR12, c[0x0][0x6b0] ;  /* 0x0001ac00000c7ab9 */ /* 0x000fe20000000a00 */
[----:B------:R-:W-:Y:S01]  /*1eb0*/  IMAD R8, R20, UR8, RZ ;  /* 0x0000000814087c24 */ /* 0x000fe2000f8e02ff */
[----:B------:R-:W-:Y:S01]  /*1ec0*/  ULDC.64 UR16, c[0x0][0x6a8] ;  /* 0x0001aa0000107ab9 */ /* 0x000fe20000000a00 */
[C---:B------:R-:W-:Y:S01]  /*1ed0*/  IMAD.WIDE.U32 R20, R7.reuse, UR8, R152 ;  /* 0x0000000807147c25 */ /* 0x040fe2000f8e0098 */
[----:B------:R-:W0:Y:S01]  /*1ee0*/  LDC.64 R154, c[0x0][0x6b0] ;  /* 0x0001ac00ff9a7b82 */ /* 0x000e220000000a00 */
[----:B------:R-:W-:Y:S02]  /*1ef0*/  ULDC.64 UR10, c[0x0][0x6c0] ;  /* 0x0001b000000a7ab9 */ /* 0x000fe40000000a00 */
[----:B------:R-:W-:Y:S02]  /*1f00*/  IMAD R159, R7, UR9, R8 ;  /* 0x00000009079f7c24 */ /* 0x000fe4000f8e0208 */
[----:B------:R-:W-:-:S02]  /*1f10*/  IMAD R18, R19, UR12, RZ ;  /* 0x0000000c13127c24 */ /* 0x000fc4000f8e02ff */
[----:B------:R-:W-:Y:S02]  /*1f20*/  IMAD.IADD R21, R21, 0x1, R159 ;  /* 0x0000000115157824 */ /* 0x000fe400078e029f */
[C---:B------:R-:W-:Y:S02]  /*1f30*/  IMAD R157, R161.reuse, UR13, R18 ;  /* 0x0000000da19d7c24 */ /* 0x040fe4000f8e0212 */
[----:B------:R-:W-:-:S04]  /*1f40*/  IMAD.WIDE.U32 R16, R161, UR12, R20 ;  /* 0x0000000ca1107c25 */ /* 0x000fc8000f8e0014 */
[----:B------:R-:W-:Y:S01]  /*1f50*/  IMAD.IADD R17, R17, 0x1, R157 ;  /* 0x0000000111117824 */ /* 0x000fe200078e029d */
[----:B------:R-:W-:-:S04]  /*1f60*/  LEA R18, P2, R16, UR16, 0x2 ;  /* 0x0000001010127c11 */ /* 0x000fc8000f8410ff */
[----:B------:R-:W-:-:S05]  /*1f70*/  LEA.HI.X R19, R16, UR17, R17, 0x2, P2 ;  /* 0x0000001110137c11 */ /* 0x000fca00090f1411 */
[----:B------:R-:W2:Y:S01]  /*1f80*/  @P4 LDG.E.LTC128B R8, desc[UR14][R18.64] ;  /* 0x0000000e12084981 */ /* 0x000ea2000c1e1920 */
[C---:B------:R-:W-:Y:S01]  /*1f90*/  IMAD.WIDE.U32 R22, R161.reuse, UR12, R152 ;  /* 0x0000000ca1167c25 */ /* 0x040fe2000f8e0098 */
[C---:B------:R-:W-:Y:S01]  /*1fa0*/  LEA R16, P2, R156.reuse, UR10, 0x2 ;  /* 0x0000000a9c107c11 */ /* 0x040fe2000f8410ff */
[----:B------:R-:W-:Y:S02]  /*1fb0*/  BSSY B1, `(.L_x_27) ;  /* 0x0000015000017945 */ /* 0x000fe40003800000 */
[----:B0-----:R-:W-:Y:S01]  /*1fc0*/  IMAD.WIDE.U32 R160, R161, UR12, R154 ;  /* 0x0000000ca1a07c25 */ /* 0x001fe2000f8e009a */
[----:B------:R-:W-:Y:S02]  /*1fd0*/  LEA.HI.X R17, R156, UR11, R163, 0x2, P2 ;  /* 0x0000000b9c117c11 */ /* 0x000fe400090f14a3 */
[----:B------:R-:W-:Y:S01]  /*1fe0*/  ISETP.GT.AND P2, PT, R13, 0x1, PT ;  /* 0x000000010d00780c */ /* 0x000fe20003f44270 */
[C---:B------:R-:W-:Y:S01]  /*1ff0*/  IMAD.IADD R165, R157.reuse, 0x1, R161 ;  /* 0x000000019da57824 */ /* 0x040fe200078e02a1 */
[----:B------:R-:W-:Y:S01]  /*2000*/  IADD3 R156, P5, R20, R160, RZ ;  /* 0x000000a0149c7210 */ /* 0x000fe20007fbe0ff */
[----:B------:R-:W-:-:S03]  /*2010*/  IMAD.IADD R23, R157, 0x1, R23 ;  /* 0x000000019d177824 */ /* 0x000fc600078e0217 */
[----:B------:R-:W-:Y:S01]  /*2020*/  LEA R20, P6, R156, UR16, 0x2 ;  /* 0x000000109c147c11 */ /* 0x000fe2000f8c10ff */
[----:B------:R-:W-:Y:S01]  /*2030*/  IMAD.X R21, R165, 0x1, R21, P5 ;  /* 0x00000001a5157824 */ /* 0x000fe200028e0615 */
[----:B------:R-:W-:-:S04]  /*2040*/  ISETP.GT.AND P5, PT, R10, RZ, P2 ;  /* 0x000000ff0a00720c */ /* 0x000fc800017a4270 */
[----:B------:R-:W-:Y:S01]  /*2050*/  LEA.HI.X R21, R156, UR17, R21, 0x2, P6 ;  /* 0x000000119c157c11 */ /* 0x000fe2000b0f1415 */
[----:B--2---:R-:W-:-:S04]  /*2060*/  IMAD R154, R8, R11, RZ ;  /* 0x0000000b089a7224 */ /* 0x004fc800078e02ff */
[----:B------:R-:W-:Y:S02]  /*2070*/  IMAD R163, R24, R9, R154 ;  /* 0x0000000918a37224 */ /* 0x000fe400078e029a */
[----:B------:R-:W-:-:S03]  /*2080*/  IMAD.WIDE.U32 R154, R7, UR8, R22 ;  /* 0x00000008079a7c25 */ /* 0x000fc6000f8e0016 */
[----:B------:R0:W-:Y:S01]  /*2090*/  @P4 STG.E desc[UR14][R16.64], R163 ;  /* 0x000000a310004986 */ /* 0x0001e2000c10190e */
[----:B------:R-:W-:Y:S01]  /*20a0*/  IMAD.IADD R155, R159, 0x1, R155 ;  /* 0x000000019f9b7824 */ /* 0x000fe200078e029b */
[----:B------:R-:W-:Y:S02]  /*20b0*/  LEA R156, P6, R154, UR16, 0x2 ;  /* 0x000000109a9c7c11 */ /* 0x000fe4000f8c10ff */
[----:B------:R-:W-:Y:S02]  /*20c0*/  LEA R22, P4, R14, R16, 0x2 ;  /* 0x000000100e167211 */ /* 0x000fe400078810ff */
[----:B------:R-:W-:Y:S01]  /*20d0*/  LEA.HI.X R157, R154, UR17, R155, 0x2, P6 ;  /* 0x000000119a9d7c11 */ /* 0x000fe2000b0f149b */
[----:B------:R-:W-:Y:S10]  /*20e0*/  @!P5 BRA `(.L_x_28) ;  /* 0x000000000004d947 */ /* 0x000ff40003800000 */
[----:B------:R1:W5:Y:S02]  /*20f0*/  LDG.E.LTC128B R8, desc[UR14][R20.64] ;  /* 0x0000000e14087981 */ /* 0x000364000c1e1920 */
.L_x_28:
[----:B------:R-:W-:Y:S05]  /*2100*/  BSYNC B1 ;  /* 0x0000000000017941 */ /* 0x000fea0003800000 */
.L_x_27:
[----:B-----5:R-:W-:Y:S01]  /*2110*/  IMAD R154, R8, R11, RZ ;  /* 0x0000000b089a7224 */ /* 0x020fe200078e02ff */
[----:B------:R-:W-:Y:S01]  /*2120*/  LEA.HI.X R23, R14, R17, R15, 0x2, P4 ;  /* 0x000000110e177211 */ /* 0x000fe200020f140f */
[----:B------:R-:W-:Y:S01]  /*2130*/  BSSY B1, `(.L_x_29) ;  /* 0x0000008000017945 */ /* 0x000fe20003800000 */
[----:B------:R-:W-:Y:S01]  /*2140*/  ISETP.GT.AND P1, PT, R10, 0x8, P1 ;  /* 0x000000080a00780c */ /* 0x000fe20000f24270 */
[----:B------:R-:W-:Y:S01]  /*2150*/  IMAD R155, R25, R9, R154 ;  /* 0x00000009199b7224 */ /* 0x000fe200078e029a */
[----:B------:R-:W-:-:S04]  /*2160*/  IADD3 R24, P6, R152, R160, RZ ;  /* 0x000000a098187210 */ /* 0x000fc80007fde0ff */
[----:B------:R2:W-:Y:S01]  /*2170*/  @P5 STG.E desc[UR14][R22.64], R155 ;  /* 0x0000009b16005986 */ /* 0x0005e2000c10190e */
[----:B------:R-:W-:-:S06]  /*2180*/  IMAD.X R25, R153, 0x1, R165, P6 ;  /* 0x0000000199197824 */ /* 0x000fcc00030e06a5 */
[----:B------:R-:W-:Y:S05]  /*2190*/  @!P1 BRA `(.L_x_30) ;  /* 0x0000000000049947 */ /* 0x000fea0003800000 */
[----:B------:R3:W5:Y:S02]  /*21a0*/  LDG.E.LTC128B R8, desc[UR14][R156.64+0x20] ;  /* 0x0000200e9c087981 */ /* 0x000764000c1e1920 */
.L_x_30:
[----:B------:R-:W-:Y:S05]  /*21b0*/  BSYNC B1 ;  /* 0x0000000000017941 */ /* 0x000fea0003800000 */
.L_x_29:
[----:B-----5:R-:W-:Y:S01]  /*21c0*/  IMAD R152, R8, R11, RZ ;  /* 0x0000000b08987224 */ /* 0x020fe200078e02ff */
[----:B------:R-:W-:Y:S01]  /*21d0*/  ISETP.GT.AND P2, PT, R10, 0x8, P2 ;  /* 0x000000080a00780c */ /* 0x000fe20001744270 */
[----:B------:R-:W-:Y:S01]  /*21e0*/  IMAD.WIDE.U32 R24, R7, UR8, R24 ;  /* 0x0000000807187c25 */ /* 0x000fe2000f8e0018 */
[----:B------:R-:W-:Y:S01]  /*21f0*/  ISETP.GT.AND P4, PT, R13, 0x8, PT ;  /* 0x000000080d00780c */ /* 0x000fe20003f84270 */
[----:B------:R-:W-:Y:S01]  /*2200*/  USHF.L.U64.HI UR10, UR12, 0x5, UR13 ;  /* 0x000000050c0a7899 */ /* 0x000fe2000801020d */
[----:B------:R-:W-:Y:S01]  /*2210*/  BSSY B1, `(.L_x_31) ;  /* 0x000000a000017945 */ /* 0x000fe20003800000 */
[----:B--2---:R-:W-:Y:S01]  /*2220*/  IMAD R155, R26, R9, R152 ;  /* 0x000000091a9b7224 */ /* 0x004fe200078e0298 */
[----:B------:R-:W-:Y:S01]  /*2230*/  LEA R152, P6, R24, UR16, 0x2 ;  /* 0x0000001018987c11 */ /* 0x000fe2000f8c10ff */
[----:B------:R-:W-:Y:S01]  /*2240*/  IMAD.IADD R7, R159, 0x1, R25 ;  /* 0x000000019f077824 */ /* 0x000fe200078e0219 */
[----:B------:R-:W-:Y:S01]  /*2250*/  USHF.L.U32 UR9, UR12, 0x5, URZ ;  /* 0x000000050c097899 */ /* 0x000fe2000800063f */
[----:B------:R-:W-:Y:S01]  /*2260*/  ISETP.GT.AND P5, PT, R10, RZ, P4 ;  /* 0x000000ff0a00720c */ /* 0x000fe200027a4270 */
[----:B------:R2:W-:Y:S02]  /*2270*/  @P1 STG.E desc[UR14][R16.64+0x20], R155 ;  /* 0x0000209b10001986 */ /* 0x0005e4000c10190e */
[----:B------:R-:W-:Y:S01]  /*2280*/  LEA.HI.X R153, R24, UR17, R7, 0x2, P6 ;  /* 0x0000001118997c11 */ /* 0x000fe2000b0f1407 */
[----:B------:R-:W-:Y:S09]  /*2290*/  @!P2 BRA `(.L_x_32) ;  /* 0x000000000004a947 */ /* 0x000ff20003800000 */
[----:B------:R4:W5:Y:S02]  /*22a0*/  LDG.E.LTC128B R8, desc[UR14][R152.64+0x20] ;  /* 0x0000200e98087981 */ /* 0x000964000c1e1920 */
.L_x_32:
[----:B------:R-:W-:Y:S05]  /*22b0*/  BSYNC B1 ;  /* 0x0000000000017941 */ /* 0x000fea0003800000 */
.L_x_31:
[----:B-----5:R-:W-:Y:S01]  /*22c0*/  IMAD R26, R8, R11, RZ ;  /* 0x0000000b081a7224 */ /* 0x020fe200078e02ff */
[----:B------:R-:W-:Y:S01]  /*22d0*/  IADD3 R24, P1, R18, UR9, RZ ;  /* 0x0000000912187c10 */ /* 0x000fe2000ff3e0ff */
[----:B---3--:R-:W-:Y:S02]  /*22e0*/  IMAD.MOV.U32 R156, RZ, RZ, R8 ;  /* 0x000000ffff9c7224 */ /* 0x008fe400078e0008 */
[----:B------:R-:W-:Y:S01]  /*22f0*/  IMAD R27, R27, R9, R26 ;  /* 0x000000091b1b7224 */ /* 0x000fe200078e021a */
[----:B------:R-:W-:-:S04]  /*2300*/  IADD3.X R25, R19, UR10, RZ, P1, !PT ;  /* 0x0000000a13197c10 */ /* 0x000fc80008ffe4ff */
[----:B------:R3:W-:Y:S04]  /*2310*/  @P2 STG.E desc[UR14][R22.64+0x20], R27 ;  /* 0x0000201b16002986 */ /* 0x0007e8000c10190e */
[----:B------:R-:W3:Y:S01]  /*2320*/  @P5 LDG.E.LTC128B R156, desc[UR14][R24.64] ;  /* 0x0000000e189c5981 */ /* 0x000ee2000c1e1920 */
[C---:B------:R-:W-:Y:S01]  /*2330*/  IMAD.SHL.U32 R7, R14.reuse, 0x20, RZ ;  /* 0x000000200e077824 */ /* 0x040fe200078e00ff */
[----:B------:R-:W-:Y:S01]  /*2340*/  SHF.L.U64.HI R8, R14, 0x5, R15 ;  /* 0x000000050e087819 */ /* 0x000fe2000001020f */
[----:B------:R-:W-:Y:S01]  /*2350*/  BSSY B1, `(.L_x_33) ;  /* 0x000000c000017945 */ /* 0x000fe20003800000 */
[----:B------:R-:W-:Y:S02]  /*2360*/  ISETP.GT.AND P1, PT, R13, 0x9, PT ;  /* 0x000000090d00780c */ /* 0x000fe40003f24270 */
[----:B------:R-:W-:-:S02]  /*2370*/  IADD3 R154, P6, R7, R16, RZ ;  /* 0x00000010079a7210 */ /* 0x000fc40007fde0ff */
[----:B------:R-:W-:-:S03]  /*2380*/  ISETP.GT.AND P2, PT, R10, RZ, P1 ;  /* 0x000000ff0a00720c */ /* 0x000fc60000f44270 */
[----:B--2---:R-:W-:Y:S01]  /*2390*/  IMAD.X R155, R8, 0x1, R17, P6 ;  /* 0x00000001089b7824 */ /* 0x004fe200030e0611 */
[----:B----4-:R-:W-:-:S04]  /*23a0*/  IADD3 R152, P6, R20, UR9, RZ ;  /* 0x0000000914987c10 */ /* 0x010fc8000ffde0ff */
[----:B------:R-:W-:Y:S01]  /*23b0*/  IADD3.X R153, R21, UR10, RZ, P6, !PT ;  /* 0x0000000a15997c10 */ /* 0x000fe2000b7fe4ff */
[----:B---3--:R-:W-:-:S04]  /*23c0*/  IMAD R14, R156, R11, RZ ;  /* 0x0000000b9c0e7224 */ /* 0x008fc800078e02ff */
[----:B------:R-:W-:-:S05]  /*23d0*/  IMAD R15, R28, R9, R14 ;  /* 0x000000091c0f7224 */ /* 0x000fca00078e020e */
[----:B------:R2:W-:Y:S01]  /*23e0*/  @P5 STG.E desc[UR14][R154.64], R15 ;  /* 0x0000000f9a005986 */ /* 0x0005e2000c10190e */
[----:B------:R-:W-:Y:S05]  /*23f0*/  @!P2 BRA `(.L_x_34) ;  /* 0x000000000004a947 */ /* 0x000fea0003800000 */
[----:B------:R3:W5:Y:S02]  /*2400*/  LDG.E.LTC128B R156, desc[UR14][R152.64] ;  /* 0x0000000e989c7981 */ /* 0x000764000c1e1920 */
.L_x_34:
[----:B------:R-:W-:Y:S05]  /*2410*/  BSYNC B1 ;  /* 0x0000000000017941 */ /* 0x000fea0003800000 */
.L_x_33:
[----:B------:R-:W-:Y:S01]  /*2420*/  UIADD3 UR7, UP0, UR9, 0x20, URZ ;  /* 0x0000002009077890 */ /* 0x000fe2000ff1e03f */
[----:B------:R-:W-:Y:S01]  /*2430*/  ISETP.GT.AND P4, PT, R10, 0x8, P4 ;  /* 0x000000080a00780c */ /* 0x000fe20002784270 */
[----:B-----5:R-:W-:Y:S01]  /*2440*/  IMAD R14, R156, R11, RZ ;  /* 0x0000000b9c0e7224 */ /* 0x020fe200078e02ff */
[----:B------:R-:W-:Y:S01]  /*2450*/  IADD3 R26, P5, R7, R22, RZ ;  /* 0x00000016071a7210 */ /* 0x000fe20007fbe0ff */
[----:B------:R-:W-:Y:S02]  /*2460*/  UIADD3.X UR8, URZ, UR10, URZ, UP0, !UPT ;  /* 0x0000000a3f087290 */ /* 0x000fe400087fe43f */
[----:B------:R-:W-:Y:S01]  /*2470*/  IADD3 R18, P6, R18, UR7, RZ ;  /* 0x0000000712127c10 */ /* 0x000fe2000ffde0ff */
[----:B------:R-:W-:Y:S02]  /*2480*/  IMAD R157, R29, R9, R14 ;  /* 0x000000091d9d7224 */ /* 0x000fe400078e020e */
[----:B------:R-:W-:Y:S01]  /*2490*/  IMAD.X R27, R8, 0x1, R23, P5 ;  /* 0x00000001081b7824 */ /* 0x000fe200028e0617 */
[----:B------:R-:W-:-:S04]  /*24a0*/  IADD3.X R19, R19, UR8, RZ, P6, !PT ;  /* 0x0000000813137c10 */ /* 0x000fc8000b7fe4ff */
[----:B------:R4:W-:Y:S04]  /*24b0*/  @P2 STG.E desc[UR14][R26.64], R157 ;  /* 0x0000009d1a002986 */ /* 0x0009e8000c10190e */
[----:B------:R-:W3:Y:S01]  /*24c0*/  @P4 LDG.E.LTC128B R156, desc[UR14][R18.64] ;  /* 0x0000000e129c4981 */ /* 0x000ee2000c1e1920 */
[----:B--2---:R-:W-:Y:S01]  /*24d0*/  IADD3 R15, P2, R7, 0x20, RZ ;  /* 0x00000020070f7810 */ /* 0x004fe20007f5e0ff */
[----:B------:R-:W-:Y:S01]  /*24e0*/  BSSY B1, `(.L_x_35) ;  /* 0x000000e000017945 */ /* 0x000fe20003800000 */
[----:B------:R-:W-:Y:S02]  /*24f0*/  ISETP.GT.AND P1, PT, R10, 0x8, P1 ;  /* 0x000000080a00780c */ /* 0x000fe40000f24270 */
[----:B0-----:R-:W-:Y:S01]  /*2500*/  IADD3 R16, P5, R15, R16, RZ ;  /* 0x000000100f107210 */ /* 0x001fe20007fbe0ff */
[----:B------:R-:W-:Y:S01]  /*2510*/  IMAD.X R14, RZ, RZ, R8, P2 ;  /* 0x000000ffff0e7224 */ /* 0x000fe200010e0608 */
[----:B-1----:R-:W-:-:S02]  /*2520*/  IADD3 R20, P6, R20, UR7, RZ ;  /* 0x0000000714147c10 */ /* 0x002fc4000ffde0ff */
[----:B------:R-:W-:Y:S01]  /*2530*/  ISETP.GT.AND P2, PT, R13, 0x10, PT ;  /* 0x000000100d00780c */ /* 0x000fe20003f44270 */
[----:B------:R-:W-:Y:S01]  /*2540*/  IMAD.X R17, R14, 0x1, R17, P5 ;  /* 0x000000010e117824 */ /* 0x000fe200028e0611 */
[----:B------:R-:W-:Y:S02]  /*2550*/  IADD3 R28, P5, R15, R22, RZ ;  /* 0x000000160f1c7210 */ /* 0x000fe40007fbe0ff */
[----:B------:R-:W-:Y:S01]  /*2560*/  IADD3.X R21, R21, UR8, RZ, P6, !PT ;  /* 0x0000000815157c10 */ /* 0x000fe2000b7fe4ff */
[----:B---3--:R-:W-:-:S04]  /*2570*/  IMAD R29, R156, R11, RZ ;  /* 0x0000000b9c1d7224 */ /* 0x008fc800078e02ff */
[----:B------:R-:W-:-:S05]  /*2580*/  IMAD R159, R30, R9, R29 ;  /* 0x000000091e9f7224 */ /* 0x000fca00078e021d */
[----:B------:R4:W-:Y:S01]  /*2590*/  @P4 STG.E desc[UR14][R16.64], R159 ;  /* 0x0000009f10004986 */ /* 0x0009e2000c10190e */
[----:B------:R-:W-:Y:S05]  /*25a0*/  @!P1 BRA `(.L_x_36) ;  /* 0x0000000000049947 */ /* 0x000fea0003800000 */
[----:B------:R0:W5:Y:S02]  /*25b0*/  LDG.E.LTC128B R156, desc[UR14][R20.64] ;  /* 0x0000000e149c7981 */ /* 0x000164000c1e1920 */
.L_x_36:
[----:B------:R-:W-:Y:S05]  /*25c0*/  BSYNC B1 ;  /* 0x0000000000017941 */ /* 0x000fea0003800000 */
.L_x_35:
[----:B----45:R-:W-:Y:S01]  /*25d0*/  IMAD R16, R156, R11, RZ ;  /* 0x0000000b9c107224 */ /* 0x030fe200078e02ff */
[----:B------:R-:W-:Y:S01]  /*25e0*/  ISETP.GT.AND P4, PT, R10, RZ, P2 ;  /* 0x000000ff0a00720c */ /* 0x000fe20001784270 */
[----:B------:R-:W-:Y:S01]  /*25f0*/  IMAD.X R29, R14, 0x1, R23, P5 ;  /* 0x000000010e1d7824 */ /* 0x000fe200028e0617 */
[----:B------:R-:W-:Y:S01]  /*2600*/  IADD3 R30, P6, R24, UR9, RZ ;  /* 0x00000009181e7c10 */ /* 0x000fe2000ffde0ff */
[----:B------:R-:W-:Y:S01]  /*2610*/  IMAD R17, R31, R9, R16 ;  /* 0x000000091f117224 */ /* 0x000fe200078e0210 */
[----:B------:R-:W-:Y:S01]  /*2620*/  BSSY B1, `(.L_x_37) ;  /* 0x0000006000017945 */ /* 0x000fe20003800000 */
[----:B------:R-:W-:Y:S02]  /*2630*/  IADD3 R18, P5, R154, R7, RZ ;  /* 0x000000079a127210 */ /* 0x000fe40007fbe0ff */
[----:B------:R-:W-:Y:S01]  /*2640*/  IADD3.X R31, R25, UR10, RZ, P6, !PT ;  /* 0x0000000a191f7c10 */ /* 0x000fe2000b7fe4ff */
[----:B------:R1:W-:Y:S05]  /*2650*/  @P1 STG.E desc[UR14][R28.64], R17 ;  /* 0x000000111c001986 */ /* 0x0003ea000c10190e */
[----:B------:R-:W-:Y:S05]  /*2660*/  @!P4 BRA `(.L_x_38) ;  /* 0x000000000004c947 */ /* 0x000fea0003800000 */
[----:B------:R2:W5:Y:S02]  /*2670*/  LDG.E.LTC128B R156, desc[UR14][R30.64] ;  /* 0x0000000e1e9c7981 */ /* 0x000564000c1e1920 */
.L_x_38:
[----:B------:R-:W-:Y:S05]  /*2680*/  BSYNC B1 ;  /* 0x0000000000017941 */ /* 0x000fea0003800000 */
.L_x_37:
[----:B------:R-:W-:Y:S01]  /*2690*/  ISETP.GT.AND P1, PT, R13, 0x11, PT ;  /* 0x000000110d00780c */ /* 0x000fe20003f24270 */
[----:B------:R-:W-:Y:S01]  /*26a0*/  IMAD.X R19, R155, 0x1, R8, P5 ;  /* 0x000000019b137824 */ /* 0x000fe200028e0608 */
[----:B------:R-:W-:Y:S01]  /*26b0*/  BSSY B1, `(.L_x_39) ;  /* 0x000000a000017945 */ /* 0x000fe20003800000 */
[----:B-----5:R-:W-:Y:S01]  /*26c0*/  IMAD R16, R156, R11, RZ ;  /* 0x0000000b9c107224 */ /* 0x020fe200078e02ff */
[----:B------:R-:W-:-:S03]  /*26d0*/  ISETP.GT.AND P5, PT, R10, RZ, P1 ;  /* 0x000000ff0a00720c */ /* 0x000fc60000fa4270 */
[----:B-1----:R-:W-:Y:S01]  /*26e0*/  IMAD R17, R32, R9, R16 ;  /* 0x0000000920117224 */ /* 0x002fe200078e0210 */
[----:B------:R-:W-:-:S04]  /*26f0*/  IADD3 R16, P6, R26, R7, RZ ;  /* 0x000000071a107210 */ /* 0x000fc80007fde0ff */
[----:B------:R1:W-:Y:S01]  /*2700*/  @P4 STG.E desc[UR14][R18.64], R17 ;  /* 0x0000001112004986 */ /* 0x0003e2000c10190e */
[----:B------:R-:W-:-:S04]  /*2710*/  IADD3 R28, P4, R152, UR9, RZ ;  /* 0x00000009981c7c10 */ /* 0x000fc8000ff9e0ff */
[----:B------:R-:W-:Y:S01]  /*2720*/  IADD3.X R29, R153, UR10, RZ, P4, !PT ;  /* 0x0000000a991d7c10 */ /* 0x000fe2000a7fe4ff */
[----:B------:R-:W-:Y:S08]  /*2730*/  @!P5 BRA `(.L_x_40) ;  /* 0x000000000004d947 */ /* 0x000ff00003800000 */
[----:B------:R3:W5:Y:S02]  /*2740*/  LDG.E.LTC128B R156, desc[UR14][R28.64] ;  /* 0x0000000e1c9c7981 */ /* 0x000764000c1e1920 */
.L_x_40:
[----:B------:R-:W-:Y:S05]  /*2750*/  BSYNC B1 ;  /* 0x0000000000017941 */ /* 0x000fea0003800000 */
.L_x_39:
[----:B0----5:R-:W-:Y:S01]  /*2760*/  IMAD R20, R156, R11, RZ ;  /* 0x0000000b9c147224 */ /* 0x021fe200078e02ff */
[----:B------:R-:W-:Y:S01]  /*2770*/  ISETP.GT.AND P4, PT, R10, 0x8, P2 ;  /* 0x000000080a00780c */ /* 0x000fe20001784270 */
[----:B-1----:R-:W-:Y:S01]  /*2780*/  IMAD.X R17, R27, 0x1, R8, P6 ;  /* 0x000000011b117824 */ /* 0x002fe200030e0608 */
[----:B------:R-:W-:Y:S01]  /*2790*/  BSSY B1, `(.L_x_41) ;  /* 0x0000007000017945 */ /* 0x000fe20003800000 */
[----:B------:R-:W-:Y:S01]  /*27a0*/  IMAD R33, R33, R9, R20 ;  /* 0x0000000921217224 */ /* 0x000fe200078e0214 */
[----:B------:R-:W-:-:S04]  /*27b0*/  IADD3 R20, P2, R24, UR7, RZ ;  /* 0x0000000718147c10 */ /* 0x000fc8000ff5e0ff */
[----:B------:R0:W-:Y:S01]  /*27c0*/  @P5 STG.E desc[UR14][R16.64], R33 ;  /* 0x0000002110005986 */ /* 0x0001e2000c10190e */
[----:B------:R-:W-:-:S04]  /*27d0*/  IADD3.X R21, R25, UR8, RZ, P2, !PT ;  /* 0x0000000819157c10 */ /* 0x000fc800097fe4ff */
[----:B------:R-:W-:Y:S05]  /*27e0*/  @!P4 BRA `(.L_x_42) ;  /* 0x000000000004c947 */ /* 0x000fea0003800000 */
[----:B------:R1:W5:Y:S02]  /*27f0*/  LDG.E.LTC128B R156, desc[UR14][R20.64] ;  /* 0x0000000e149c7981 */ /* 0x000364000c1e1920 */
.L_x_42:
[----:B------:R-:W-:Y:S05]  /*2800*/  BSYNC B1 ;  /* 0x0000000000017941 */ /* 0x000fea0003800000 */
.L_x_41:
[----:B-1---5:R-:W-:Y:S01]  /*2810*/  IMAD R21, R156, R11, RZ ;  /* 0x0000000b9c157224 */ /* 0x022fe200078e02ff */
[----:B------:R-:W-:Y:S01]  /*2820*/  IADD3 R20, P5, R15, R154, RZ ;  /* 0x0000009a0f147210 */ /* 0x000fe20007fbe0ff */
[----:B------:R-:W-:Y:S01]  /*2830*/  BSSY B1, `(.L_x_43) ;  /* 0x000000b000017945 */ /* 0x000fe20003800000 */
[----:B------:R-:W-:Y:S01]  /*2840*/  ISETP.GT.AND P1, PT, R10, 0x8, P1 ;  /* 0x000000080a00780c */ /* 0x000fe20000f24270 */
[----:B------:R-:W-:Y:S01]  /*2850*/  IMAD R25, R34, R9, R21 ;  /* 0x0000000922197224 */ /* 0x000fe200078e0215 */
[----:B------:R-:W-:Y:S01]  /*2860*/  IADD3 R22, P6, R152, UR7, RZ ;  /* 0x0000000798167c10 */ /* 0x000fe2000ffde0ff */
[----:B------:R-:W-:Y:S01]  /*2870*/  IMAD.X R21, R14, 0x1, R155, P5 ;  /* 0x000000010e157824 */ /* 0x000fe200028e069b */
[----:B------:R-:W-:Y:S02]  /*2880*/  ISETP.GT.AND P2, PT, R13, 0x18, PT ;  /* 0x000000180d00780c */ /* 0x000fe40003f44270 */
[----:B------:R-:W-:Y:S02]  /*2890*/  IADD3 R24, P5, R15, R26, RZ ;  /* 0x0000001a0f187210 */ /* 0x000fe40007fbe0ff */
[----:B------:R1:W-:Y:S01]  /*28a0*/  @P4 STG.E desc[UR14][R20.64], R25 ;  /* 0x0000001914004986 */ /* 0x0003e2000c10190e */
[----:B------:R-:W-:-:S04]  /*28b0*/  IADD3.X R23, R153, UR8, RZ, P6, !PT ;  /* 0x0000000899177c10 */ /* 0x000fc8000b7fe4ff */
[----:B------:R-:W-:Y:S06]  /*28c0*/  @!P1 BRA `(.L_x_44) ;  /* 0x0000000000049947 */ /* 0x000fec0003800000 */
[----:B------:R4:W5:Y:S02]  /*28d0*/  LDG.E.LTC128B R156, desc[UR14][R22.64] ;  /* 0x0000000e169c7981 */ /* 0x000964000c1e1920 */
.L_x_44:
[----:B------:R-:W-:Y:S05]  /*28e0*/  BSYNC B1 ;  /* 0x0000000000017941 */ /* 0x000fea0003800000 */
.L_x_43:
[----:B-1---5:R-:W-:Y:S01]  /*28f0*/  IMAD R20, R156, R11, RZ ;  /* 0x0000000b9c147224 */ /* 0x022fe200078e02ff */
[----:B------:R-:W-:Y:S01]  /*2900*/  ISETP.GT.AND P4, PT, R10, RZ, P2 ;  /* 0x000000ff0a00720c */ /* 0x000fe20001784270 */
[----:B------:R-:W-:Y:S01]  /*2910*/  IMAD.X R25, R14, 0x1, R27, P5 ;  /* 0x000000010e197824 */ /* 0x000fe200028e061b */
[----:B------:R-:W-:Y:S01]  /*2920*/  IADD3 R26, P6, R30, UR9, RZ ;  /* 0x000000091e1a7c10 */ /* 0x000fe2000ffde0ff */
[----:B------:R-:W-:Y:S01]  /*2930*/  IMAD R35, R35, R9, R20 ;  /* 0x0000000923237224 */ /* 0x000fe200078e0214 */
[----:B------:R-:W-:Y:S01]  /*2940*/  BSSY B1, `(.L_x_45) ;  /* 0x0000006000017945 */ /* 0x000fe20003800000 */
[----:B----4-:R-:W-:Y:S02]  /*2950*/  IADD3 R22, P5, R18, R7, RZ ;  /* 0x0000000712167210 */ /* 0x010fe40007fbe0ff */
[----:B------:R-:W-:Y:S01]  /*2960*/  IADD3.X R27, R31, UR10, RZ, P6, !PT ;  /* 0x0000000a1f1b7c10 */ /* 0x000fe2000b7fe4ff */
[----:B------:R1:W-:Y:S05]  /*2970*/  @P1 STG.E desc[UR14][R24.64], R35 ;  /* 0x0000002318001986 */ /* 0x0003ea000c10190e */
[----:B------:R-:W-:Y:S05]  /*2980*/  @!P4 BRA `(.L_x_46) ;  /* 0x000000000004c947 */ /* 0x000fea0003800000 */
[----:B------:R4:W5:Y:S02]  /*2990*/  LDG.E.LTC128B R156, desc[UR14][R26.64] ;  /* 0x0000000e1a9c7981 */ /* 0x000964000c1e1920 */
.L_x_46:
[----:B------:R-:W-:Y:S05]  /*29a0*/  BSYNC B1 ;  /* 0x0000000000017941 */ /* 0x000fea0003800000 */
.L_x_45:
[----:B------:R-:W-:Y:S01]  /*29b0*/  ISETP.GT.AND P1, PT, R13, 0x19, PT ;  /* 0x000000190d00780c */ /* 0x000fe20003f24270 */
[----:B------:R-:W-:Y:S01]  /*29c0*/  IMAD.X R23, R19, 0x1, R8, P5 ;  /* 0x0000000113177824 */ /* 0x000fe200028e0608 */
[----:B------:R-:W-:Y:S01]  /*29d0*/  BSSY B1, `(.L_x_47) ;  /* 0x000000a000017945 */ /* 0x000fe20003800000 */
[----:B-----5:R-:W-:Y:S01]  /*29e0*/  IMAD R20, R156, R11, RZ ;  /* 0x0000000b9c147224 */ /* 0x020fe200078e02ff */
[----:B------:R-:W-:-:S03]  /*29f0*/  ISETP.GT.AND P5, PT, R10, RZ, P1 ;  /* 0x000000ff0a00720c */ /* 0x000fc60000fa4270 */
[----:B------:R-:W-:Y:S01]  /*2a00*/  IMAD R21, R36, R9, R20 ;  /* 0x0000000924157224 */ /* 0x000fe200078e0214 */
[----:B------:R-:W-:-:S04]  /*2a10*/  IADD3 R20, P6, R16, R7, RZ ;  /* 0x0000000710147210 */ /* 0x000fc80007fde0ff */
[----:B------:R0:W-:Y:S01]  /*2a20*/  @P4 STG.E desc[UR14][R22.64], R21 ;  /* 0x0000001516004986 */ /* 0x0001e2000c10190e */
[----:B-1----:R-:W-:-:S04]  /*2a30*/  IADD3 R24, P4, R28, UR9, RZ ;  /* 0x000000091c187c10 */ /* 0x002fc8000ff9e0ff */
[----:B------:R-:W-:Y:S01]  /*2a40*/  IADD3.X R25, R29, UR10, RZ, P4, !PT ;  /* 0x0000000a1d197c10 */ /* 0x000fe2000a7fe4ff */
[----:B------:R-:W-:Y:S08]  /*2a50*/  @!P5 BRA `(.L_x_48) ;  /* 0x000000000004d947 */ /* 0x000ff00003800000 */
[----:B------:R1:W5:Y:S02]  /*2a60*/  LDG.E.LTC128B R156, desc[UR14][R24.64] ;  /* 0x0000000e189c7981 */ /* 0x000364000c1e1920 */
.L_x_48:
[----:B------:R-:W-:Y:S05]  /*2a70*/  BSYNC B1 ;  /* 0x0000000000017941 */ /* 0x000fea0003800000 */
.L_x_47:
[----:B-----5:R-:W-:Y:S01]  /*2a80*/  IMAD R32, R156, R11, RZ ;  /* 0x0000000b9c207224 */ /* 0x020fe200078e02ff */
[----:B------:R-:W-:Y:S01]  /*2a90*/  ISETP.GT.AND P4, PT, R10, 0x8, P2 ;  /* 0x000000080a00780c */ /* 0x000fe20001784270 */
[----:B0-----:R-:W-:Y:S01]  /*2aa0*/  IMAD.X R21, R17, 0x1, R8, P6 ;  /* 0x0000000111157824 */ /* 0x001fe200030e0608 */
[----:B--2---:R-:W-:Y:S01]  /*2ab0*/  IADD3 R30, P2, R30, UR7, RZ ;  /* 0x000000071e1e7c10 */ /* 0x004fe2000ff5e0ff */
[----:B------:R-:W-:Y:S01]  /*2ac0*/  IMAD R37, R37, R9, R32 ;  /* 0x0000000925257224 */ /* 0x000fe200078e0220 */
[----:B------:R-:W-:Y:S02]  /*2ad0*/  BSSY B1, `(.L_x_49) ;  /* 0x0000005000017945 */ /* 0x000fe40003800000 */
[----:B------:R-:W-:Y:S02]  /*2ae0*/  IADD3.X R31, R31, UR8, RZ, P2, !PT ;  /* 0x000000081f1f7c10 */ /* 0x000fe400097fe4ff */
[----:B------:R0:W-:Y:S05]  /*2af0*/  @P5 STG.E desc[UR14][R20.64], R37 ;  /* 0x0000002514005986 */ /* 0x0001ea000c10190e */
[----:B------:R-:W-:Y:S05]  /*2b00*/  @!P4 BRA `(.L_x_50) ;  /* 0x000000000004c947 */ /* 0x000fea0003800000 */
[----:B------:R2:W5:Y:S02]  /*2b10*/  LDG.E.LTC128B R156, desc[UR14][R30.64] ;  /* 0x0000000e1e9c7981 */ /* 0x000564000c1e1920 */
.L_x_50:
[----:B------:R-:W-:Y:S05]  /*2b20*/  BSYNC B1 ;  /* 0x0000000000017941 */ /* 0x000fea0003800000 */
.L_x_49:
[----:B------:R-:W-:Y:S01]  /*2b30*/  IADD3 R18, P5, R18, R15, RZ ;  /* 0x0000000f12127210 */ /* 0x000fe20007fbe0ff */
[----:B--2--5:R-:W-:Y:S01]  /*2b40*/  IMAD R30, R156, R11, RZ ;  /* 0x0000000b9c1e7224 */ /* 0x024fe200078e02ff */
[----:B------:R-:W-:Y:S01]  /*2b50*/  ISETP.GT.AND P1, PT, R10, 0x8, P1 ;  /* 0x000000080a00780c */ /* 0x000fe20000f24270 */
[----:B------:R-:W-:Y:S01]  /*2b60*/  BSSY B1, `(.L_x_51) ;  /* 0x000000a000017945 */ /* 0x000fe20003800000 */
[----:B---3--:R-:W-:Y:S01]  /*2b70*/  IADD3 R28, P6, R28, UR7, RZ ;  /* 0x000000071c1c7c10 */ /* 0x008fe2000ffde0ff */
[----:B------:R-:W-:Y:S01]  /*2b80*/  IMAD R31, R38, R9, R30 ;  /* 0x00000009261f7224 */ /* 0x000fe200078e021e */
[----:B------:R-:W-:Y:S01]  /*2b90*/  ISETP.GT.AND P2, PT, R13, 0x20, PT ;  /* 0x000000200d00780c */ /* 0x000fe20003f44270 */
[----:B------:R-:W-:Y:S01]  /*2ba0*/  IMAD.X R19, R19, 0x1, R14, P5 ;  /* 0x0000000113137824 */ /* 0x000fe200028e060e */
[----:B------:R-:W-:Y:S02]  /*2bb0*/  IADD3 R30, P5, R16, R15, RZ ;  /* 0x0000000f101e7210 */ /* 0x000fe40007fbe0ff */
[----:B------:R-:W-:-:S02]  /*2bc0*/  IADD3.X R29, R29, UR8, RZ, P6, !PT ;  /* 0x000000081d1d7c10 */ /* 0x000fc4000b7fe4ff */
[----:B------:R2:W-:Y:S03]  /*2bd0*/  @P4 STG.E desc[UR14][R18.64], R31 ;  /* 0x0000001f12004986 */ /* 0x0005e6000c10190e */
[----:B------:R-:W-:Y:S06]  /*2be0*/  @!P1 BRA `(.L_x_52) ;  /* 0x0000000000049947 */ /* 0x000fec0003800000 */
[----:B------:R3:W5:Y:S02]  /*2bf0*/  LDG.E.LTC128B R156, desc[UR14][R28.64] ;  /* 0x0000000e1c9c7981 */ /* 0x000764000c1e1920 */
.L_x_52:
[----:B------:R-:W-:Y:S05]  /*2c00*/  BSYNC B1 ;  /* 0x0000000000017941 */ /* 0x000fea0003800000 */
.L_x_51:
[----:B-----5:R-:W-:Y:S01]  /*2c10*/  IMAD R16, R156, R11, RZ ;  /* 0x0000000b9c107224 */ /* 0x020fe200078e02ff */
[----:B------:R-:W-:Y:S01]  /*2c20*/  ISETP.GT.AND P4, PT, R10, RZ, P2 ;  /* 0x000000ff0a00720c */ /* 0x000fe20001784270 */
[----:B--2---:R-:W-:Y:S01]  /*2c30*/  IMAD.X R31, R17, 0x1, R14, P5 ;  /* 0x00000001111f7824 */ /* 0x004fe200028e060e */
[----:B------:R-:W-:Y:S01]  /*2c40*/  BSSY B1, `(.L_x_53) ;  /* 0x0000008000017945 */ /* 0x000fe20003800000 */
[----:B------:R-:W-:Y:S01]  /*2c50*/  IMAD R39, R39, R9, R16 ;  /* 0x0000000927277224 */ /* 0x000fe200078e0210 */
[----:B------:R-:W-:Y:S02]  /*2c60*/  IADD3 R16, P6, R26, UR9, RZ ;  /* 0x000000091a107c10 */ /* 0x000fe4000ffde0ff */
[----:B------:R-:W-:Y:S02]  /*2c70*/  IADD3 R18, P5, R22, R7, RZ ;  /* 0x0000000716127210 */ /* 0x000fe40007fbe0ff */
[----:B------:R2:W-:Y:S01]  /*2c80*/  @P1 STG.E desc[UR14][R30.64], R39 ;  /* 0x000000271e001986 */ /* 0x0005e2000c10190e */
[----:B------:R-:W-:-:S04]  /*2c90*/  IADD3.X R17, R27, UR10, RZ, P6, !PT ;  /* 0x0000000a1b117c10 */ /* 0x000fc8000b7fe4ff */
[----:B------:R-:W-:Y:S06]  /*2ca0*/  @!P4 BRA `(.L_x_54) ;  /* 0x000000000004c947 */ /* 0x000fec0003800000 */
[----:B------:R0:W5:Y:S02]  /*2cb0*/  LDG.E.LTC128B R156, desc[UR14][R16.64] ;  /* 0x0000000e109c7981 */ /* 0x000164000c1e1920 */
.L_x_54:
[----:B------:R-:W-:Y:S05]  /*2cc0*/  BSYNC B1 ;  /* 0x0000000000017941 */ /* 0x000fea0003800000 */
.L_x_53:
[----:B------:R-:W-:Y:S01]  /*2cd0*/  ISETP.GT.AND P1, PT, R13, 0x21, PT ;  /* 0x000000210d00780c */ /* 0x000fe20003f24270 */
[----:B------:R-:W-:Y:S01]  /*2ce0*/  IMAD.X R19, R23, 0x1, R8, P5 ;  /* 0x0000000117137824 */ /* 0x000fe200028e0608 */
[----:B------:R-:W-:Y:S01]  /*2cf0*/  BSSY B1, `(.L_x_55) ;  /* 0x000000a000017945 */ /* 0x000fe20003800000 */
[----:B---3-5:R-:W-:Y:S01]  /*2d00*/  IMAD R28, R156, R11, RZ ;  /* 0x0000000b9c1c7224 */ /* 0x028fe200078e02ff */
[----:B------:R-:W-:Y:S02]  /*2d10*/  ISETP.GT.AND P5, PT, R10, RZ, P1 ;  /* 0x000000ff0a00720c */ /* 0x000fe40000fa4270 */
[----:B--2---:R-:W-:Y:S01]  /*2d20*/  IADD3 R30, P6, R20, R7, RZ ;  /* 0x00000007141e7210 */ /* 0x004fe20007fde0ff */
[----:B------:R-:W-:-:S05]  /*2d30*/  IMAD R31, R40, R9, R28 ;  /* 0x00000009281f7224 */ /* 0x000fca00078e021c */
[----:B------:R2:W-:Y:S01]  /*2d40*/  @P4 STG.E desc[UR14][R18.64], R31 ;  /* 0x0000001f12004986 */ /* 0x0005e2000c10190e */
[----:B------:R-:W-:-:S04]  /*2d50*/  IADD3 R28, P4, R24, UR9, RZ ;  /* 0x00000009181c7c10 */ /* 0x000fc8000ff9e0ff */
[----:B------:R-:W-:Y:S01]  /*2d60*/  IADD3.X R29, R25, UR10, RZ, P4, !PT ;  /* 0x0000000a191d7c10 */ /* 0x000fe2000a7fe4ff */
[----:B------:R-:W-:Y:S08]  /*2d70*/  @!P5 BRA `(.L_x_56) ;  /* 0x000000000004d947 */ /* 0x000ff00003800000 */
[----:B------:R3:W5:Y:S02]  /*2d80*/  LDG.E.LTC128B R156, desc[UR14][R28.64] ;  /* 0x0000000e1c9c7981 */ /* 0x000764000c1e1920 */
.L_x_56:
[----:B------:R-:W-:Y:S05]  /*2d90*/  BSYNC B1 ;  /* 0x0000000000017941 */ /* 0x000fea0003800000 */
.L_x_55:
[----:B-----5:R-:W-:Y:S01]  /*2da0*/  IMAD R32, R156, R11, RZ ;  /* 0x0000000b9c207224 */ /* 0x020fe200078e02ff */
[----:B------:R-:W-:Y:S01]  /*2db0*/  ISETP.GT.AND P4, PT, R10, 0x8, P2 ;  /* 0x000000080a00780c */ /* 0x000fe20001784270 */
[----:B--2---:R-:W-:Y:S01]  /*2dc0*/  IMAD.X R31, R21, 0x1, R8, P6 ;  /* 0x00000001151f7824 */ /* 0x004fe200030e0608 */
[----:B----4-:R-:W-:Y:S01]  /*2dd0*/  IADD3 R26, P2, R26, UR7, RZ ;  /* 0x000000071a1a7c10 */ /* 0x010fe2000ff5e0ff */
[----:B------:R-:W-:Y:S01]  /*2de0*/  IMAD R41, R41, R9, R32 ;  /* 0x0000000929297224 */ /* 0x000fe200078e0220 */
[----:B------:R-:W-:Y:S02]  /*2df0*/  BSSY B1, `(.L_x_57) ;  /* 0x0000005000017945 */ /* 0x000fe40003800000 */
[----:B------:R-:W-:Y:S02]  /*2e00*/  IADD3.X R27, R27, UR8, RZ, P2, !PT ;  /* 0x000000081b1b7c10 */ /* 0x000fe400097fe4ff */
[----:B------:R2:W-:Y:S05]  /*2e10*/  @P5 STG.E desc[UR14][R30.64], R41 ;  /* 0x000000291e005986 */ /* 0x0005ea000c10190e */
[----:B------:R-:W-:Y:S05]  /*2e20*/  @!P4 BRA `(.L_x_58) ;  /* 0x000000000004c947 */ /* 0x000fea0003800000 */
[----:B------:R4:W5:Y:S02]  /*2e30*/  LDG.E.LTC128B R156, desc[UR14][R26.64] ;  /* 0x0000000e1a9c7981 */ /* 0x000964000c1e1920 */
.L_x_58:
[----:B------:R-:W-:Y:S05]  /*2e40*/  BSYNC B1 ;  /* 0x0000000000017941 */ /* 0x000fea0003800000 */
.L_x_57:
[----:B------:R-:W-:Y:S01]  /*2e50*/  IADD3 R22, P5, R22, R15, RZ ;  /* 0x0000000f16167210 */ /* 0x000fe20007fbe0ff */
[----:B----45:R-:W-:Y:S01]  /*2e60*/  IMAD R26, R156, R11, RZ ;  /* 0x0000000b9c1a7224 */ /* 0x030fe200078e02ff */
[----:B------:R-:W-:Y:S01]  /*2e70*/  ISETP.GT.AND P1, PT, R10, 0x8, P1 ;  /* 0x000000080a00780c */ /* 0x000fe20000f24270 */
[----:B------:R-:W-:Y:S01]  /*2e80*/  BSSY B1, `(.L_x_59) ;  /* 0x000000a000017945 */ /* 0x000fe20003800000 */
[----:B-1----:R-:W-:Y:S01]  /*2e90*/  IADD3 R24, P6, R24, UR7, RZ ;  /* 0x0000000718187c10 */ /* 0x002fe2000ffde0ff */
        /* <DEDUP_REMOVED lines=8> */
.L_x_60:
[----:B------:R-:W-:Y:S05]  /*2f20*/  BSYNC B1 ;  /* 0x0000000000017941 */ /* 0x000fea0003800000 */
.L_x_59:
[----:B0----5:R-:W-:Y:S01]  /*2f30*/  IMAD R20, R156, R11, RZ ;  /* 0x0000000b9c147224 */ /* 0x021fe200078e02ff */
[----:B------:R-:W-:Y:S01]  /*2f40*/  ISETP.GT.AND P4, PT, R10, RZ, P2 ;  /* 0x000000ff0a00720c */ /* 0x000fe20001784270 */
[----:B-1----:R-:W-:Y:S01]  /*2f50*/  IMAD.X R27, R21, 0x1, R14, P5 ;  /* 0x00000001151b7824 */ /* 0x002fe200028e060e */
        /* <DEDUP_REMOVED lines=8> */
.L_x_62:
[----:B------:R-:W-:Y:S05]  /*2fe0*/  BSYNC B1 ;  /* 0x0000000000017941 */ /* 0x000fea0003800000 */
.L_x_61:
[----:B------:R-:W-:Y:S01]  /*2ff0*/  ISETP.GT.AND P1, PT, R13, 0x29, PT ;  /* 0x000000290d00780c */ /* 0x000fe20003f24270 */
[----:B------:R-:W-:Y:S01]  /*3000*/  IMAD.X R23, R19, 0x1, R8, P5 ;  /* 0x0000000113177824 */ /* 0x000fe200028e0608 */
[----:B------:R-:W-:Y:S01]  /*3010*/  BSSY B1, `(.L_x_63) ;  /* 0x000000a000017945 */ /* 0x000fe20003800000 */
[----:B----45:R-:W-:Y:S01]  /*3020*/  IMAD R24, R156, R11, RZ ;  /* 0x0000000b9c187224 */ /* 0x030fe200078e02ff */
[----:B------:R-:W-:Y:S02]  /*3030*/  ISETP.GT.AND P5, PT, R10, RZ, P1 ;  /* 0x000000ff0a00720c */ /* 0x000fe40000fa4270 */
[----:B0-----:R-:W-:Y:S01]  /*3040*/  IADD3 R26, P6, R30, R7, RZ ;  /* 0x000000071e1a7210 */ /* 0x001fe20007fde0ff */
[----:B------:R-:W-:-:S05]  /*3050*/  IMAD R27, R44, R9, R24 ;  /* 0x000000092c1b7224 */ /* 0x000fca00078e0218 */
[----:B------:R0:W-:Y:S01]  /*3060*/  @P4 STG.E desc[UR14][R22.64], R27 ;  /* 0x0000001b16004986 */ /* 0x0001e2000c10190e */
[----:B------:R-:W-:-:S04]  /*3070*/  IADD3 R24, P4, R28, UR9, RZ ;  /* 0x000000091c187c10 */ /* 0x000fc8000ff9e0ff */
[----:B------:R-:W-:Y:S01]  /*3080*/  IADD3.X R25, R29, UR10, RZ, P4, !PT ;  /* 0x0000000a1d197c10 */ /* 0x000fe2000a7fe4ff */
[----:B------:R-:W-:Y:S08]  /*3090*/  @!P5 BRA `(.L_x_64) ;  /* 0x000000000004d947 */ /* 0x000ff00003800000 */
[----:B------:R4:W5:Y:S02]  /*30a0*/  LDG.E.LTC128B R156, desc[UR14][R24.64] ;  /* 0x0000000e189c7981 */ /* 0x000964000c1e1920 */
.L_x_64:
[----:B------:R-:W-:Y:S05]  /*30b0*/  BSYNC B1 ;  /* 0x0000000000017941 */ /* 0x000fea0003800000 */
.L_x_63:
[----:B-----5:R-:W-:Y:S01]  /*30c0*/  IMAD R32, R156, R11, RZ ;  /* 0x0000000b9c207224 */ /* 0x020fe200078e02ff */
[----:B------:R-:W-:Y:S01]  /*30d0*/  ISETP.GT.AND P4, PT, R10, 0x8, P2 ;  /* 0x000000080a00780c */ /* 0x000fe20001784270 */
[----:B0-----:R-:W-:Y:S01]  /*30e0*/  IMAD.X R27, R31, 0x1, R8, P6 ;  /* 0x000000011f1b7824 */ /* 0x001fe200030e0608 */
[----:B------:R-:W-:Y:S01]  /*30f0*/  IADD3 R16, P2, R16, UR7, RZ ;  /* 0x0000000710107c10 */ /* 0x000fe2000ff5e0ff */
[----:B------:R-:W-:Y:S01]  /*3100*/  IMAD R45, R45, R9, R32 ;  /* 0x000000092d2d7224 */ /* 0x000fe200078e0220 */
[----:B------:R-:W-:Y:S02]  /*3110*/  BSSY B1, `(.L_x_65) ;  /* 0x0000005000017945 */ /* 0x000fe40003800000 */
[----:B------:R-:W-:Y:S02]  /*3120*/  IADD3.X R17, R17, UR8, RZ, P2, !PT ;  /* 0x0000000811117c10 */ /* 0x000fe400097fe4ff */
[----:B------:R0:W-:Y:S05]  /*3130*/  @P5 STG.E desc[UR14][R26.64], R45 ;  /* 0x0000002d1a005986 */ /* 0x0001ea000c10190e */
[----:B------:R-:W-:Y:S05]  /*3140*/  @!P4 BRA `(.L_x_66) ;  /* 0x000000000004c947 */ /* 0x000fea0003800000 */
[----:B------:R0:W5:Y:S02]  /*3150*/  LDG.E.LTC128B R156, desc[UR14][R16.64] ;  /* 0x0000000e109c7981 */ /* 0x000164000c1e1920 */
.L_x_66:
[----:B------:R-:W-:Y:S05]  /*3160*/  BSYNC B1 ;  /* 0x0000000000017941 */ /* 0x000fea0003800000 */
.L_x_65:
[----:B0----5:R-:W-:Y:S01]  /*3170*/  IMAD R17, R156, R11, RZ ;  /* 0x0000000b9c117224 */ /* 0x021fe200078e02ff */
        /* <DEDUP_REMOVED lines=12> */
.L_x_68:
[----:B------:R-:W-:Y:S05]  /*3240*/  BSYNC B1 ;  /* 0x0000000000017941 */ /* 0x000fea0003800000 */
.L_x_67:
[----:B0----5:R-:W-:Y:S01]  /*3250*/  IMAD R16, R156, R11, RZ ;  /* 0x0000000b9c107224 */ /* 0x021fe200078e02ff */
[----:B------:R-:W-:Y:S01]  /*3260*/  ISETP.GT.AND P4, PT, R10, RZ, P2 ;  /* 0x000000ff0a00720c */ /* 0x000fe20001784270 */
[----:B------:R-:W-:Y:S01]  /*3270*/  IMAD.X R33, R31, 0x1, R14, P5 ;  /* 0x000000011f217824 */ /* 0x000fe200028e060e */
        /* <DEDUP_REMOVED lines=8> */
.L_x_70:
[----:B------:R-:W-:Y:S05]  /*3300*/  BSYNC B1 ;  /* 0x0000000000017941 */ /* 0x000fea0003800000 */
.L_x_69:
        /* <DEDUP_REMOVED lines=12> */
.L_x_72:
[----:B------:R-:W-:Y:S05]  /*33d0*/  BSYNC B1 ;  /* 0x0000000000017941 */ /* 0x000fea0003800000 */
.L_x_71:
[----:B0----5:R-:W-:Y:S01]  /*33e0*/  IMAD R32, R156, R11, RZ ;  /* 0x0000000b9c207224 */ /* 0x021fe200078e02ff */
[----:B------:R-:W-:Y:S01]  /*33f0*/  ISETP.GT.AND P4, PT, R10, 0x8, P2 ;  /* 0x000000080a00780c */ /* 0x000fe20001784270 */
[----:B--2---:R-:W-:Y:S01]  /*3400*/  IMAD.X R31, R27, 0x1, R8, P6 ;  /* 0x000000011b1f7824 */ /* 0x004fe200030e0608 */
[----:B-1----:R-:W-:Y:S01]  /*3410*/  IADD3 R20, P2, R20, UR7, RZ ;  /* 0x0000000714147c10 */ /* 0x002fe2000ff5e0ff */
[----:B------:R-:W-:Y:S01]  /*3420*/  IMAD R49, R49, R9, R32 ;  /* 0x0000000931317224 */ /* 0x000fe200078e0220 */
[----:B------:R-:W-:Y:S02]  /*3430*/  BSSY B1, `(.L_x_73) ;  /* 0x0000005000017945 */ /* 0x000fe40003800000 */
[----:B------:R-:W-:Y:S02]  /*3440*/  IADD3.X R21, R21, UR8, RZ, P2, !PT ;  /* 0x0000000815157c10 */ /* 0x000fe400097fe4ff */
[----:B------:R0:W-:Y:S05]  /*3450*/  @P5 STG.E desc[UR14][R30.64], R49 ;  /* 0x000000311e005986 */ /* 0x0001ea000c10190e */
[----:B------:R-:W-:Y:S05]  /*3460*/  @!P4 BRA `(.L_x_74) ;  /* 0x000000000004c947 */ /* 0x000fea0003800000 */
[----:B------:R1:W5:Y:S02]  /*3470*/  LDG.E.LTC128B R156, desc[UR14][R20.64] ;  /* 0x0000000e149c7981 */ /* 0x000364000c1e1920 */
.L_x_74:
[----:B------:R-:W-:Y:S05]  /*3480*/  BSYNC B1 ;  /* 0x0000000000017941 */ /* 0x000fea0003800000 */
.L_x_73:
        /* <DEDUP_REMOVED lines=13> */
.L_x_76:
[----:B------:R-:W-:Y:S05]  /*3560*/  BSYNC B1 ;  /* 0x0000000000017941 */ /* 0x000fea0003800000 */
.L_x_75:
[----:B-1---5:R-:W-:Y:S01]  /*3570*/  IMAD R20, R156, R11, RZ ;  /* 0x0000000b9c147224 */ /* 0x022fe200078e02ff */
[----:B------:R-:W-:Y:S01]  /*3580*/  ISETP.GT.AND P4, PT, R10, RZ, P2 ;  /* 0x000000ff0a00720c */ /* 0x000fe20001784270 */
[----:B------:R-:W-:Y:S01]  /*3590*/  IMAD.X R33, R27, 0x1, R14, P5 ;  /* 0x000000011b217824 */ /* 0x000fe200028e060e */
[----:B------:R-:W-:Y:S01]  /*35a0*/  BSSY B1, `(.L_x_77) ;  /* 0x0000008000017945 */ /* 0x000fe20003800000 */
[----:B------:R-:W-:Y:S01]  /*35b0*/  IMAD R51, R51, R9, R20 ;  /* 0x0000000933337224 */ /* 0x000fe200078e0214 */
[----:B------:R-:W-:Y:S02]  /*35c0*/  IADD3 R20, P6, R16, UR9, RZ ;  /* 0x0000000910147c10 */ /* 0x000fe4000ffde0ff */
[----:B--2---:R-:W-:Y:S02]  /*35d0*/  IADD3 R22, P5, R18, R7, RZ ;  /* 0x0000000712167210 */ /* 0x004fe40007fbe0ff */
[----:B------:R1:W-:Y:S01]  /*35e0*/  @P1 STG.E desc[UR14][R32.64], R51 ;  /* 0x0000003320001986 */ /* 0x0003e2000c10190e */
[----:B------:R-:W-:-:S04]  /*35f0*/  IADD3.X R21, R17, UR10, RZ, P6, !PT ;  /* 0x0000000a11157c10 */ /* 0x000fc8000b7fe4ff */
[----:B------:R-:W-:Y:S06]  /*3600*/  @!P4 BRA `(.L_x_78) ;  /* 0x000000000004c947 */ /* 0x000fec0003800000 */
[----:B------:R2:W5:Y:S02]  /*3610*/  LDG.E.LTC128B R156, desc[UR14][R20.64] ;  /* 0x0000000e149c7981 */ /* 0x000564000c1e1920 */
.L_x_78:
[----:B------:R-:W-:Y:S05]  /*3620*/  BSYNC B1 ;  /* 0x0000000000017941 */ /* 0x000fea0003800000 */
.L_x_77:
[----:B------:R-:W-:Y:S01]  /*3630*/  ISETP.GT.AND P1, PT, R13, 0x39, PT ;  /* 0x000000390d00780c */ /* 0x000fe20003f24270 */
[----:B------:R-:W-:Y:S01]  /*3640*/  IMAD.X R23, R19, 0x1, R8, P5 ;  /* 0x0000000113177824 */ /* 0x000fe200028e0608 */
[----:B------:R-:W-:Y:S01]  /*3650*/  BSSY B1, `(.L_x_79) ;  /* 0x000000a000017945 */ /* 0x000fe20003800000 */
[----:B----45:R-:W-:Y:S01]  /*3660*/  IMAD R24, R156, R11, RZ ;  /* 0x0000000b9c187224 */ /* 0x030fe200078e02ff */
[----:B------:R-:W-:Y:S02]  /*3670*/  ISETP.GT.AND P5, PT, R10, RZ, P1 ;  /* 0x000000ff0a00720c */ /* 0x000fe40000fa4270 */
[----:B------:R-:W-:Y:S01]  /*3680*/  IADD3 R26, P6, R30, R7, RZ ;  /* 0x000000071e1a7210 */ /* 0x000fe20007fde0ff */
[----:B------:R-:W-:-:S05]  /*3690*/  IMAD R27, R52, R9, R24 ;  /* 0x00000009341b7224 */ /* 0x000fca00078e0218 */
[----:B------:R4:W-:Y:S01]  /*36a0*/  @P4 STG.E desc[UR14][R22.64], R27 ;  /* 0x0000001b16004986 */ /* 0x0009e2000c10190e */
[----:B------:R-:W-:-:S04]  /*36b0*/  IADD3 R24, P4, R28, UR9, RZ ;  /* 0x000000091c187c10 */ /* 0x000fc8000ff9e0ff */
[----:B------:R-:W-:Y:S01]  /*36c0*/  IADD3.X R25, R29, UR10, RZ, P4, !PT ;  /* 0x0000000a1d197c10 */ /* 0x000fe2000a7fe4ff */
[----:B------:R-:W-:Y:S08]  /*36d0*/  @!P5 BRA `(.L_x_80) ;  /* 0x000000000004d947 */ /* 0x000ff00003800000 */
[----:B------:R0:W5:Y:S02]  /*36e0*/  LDG.E.LTC128B R156, desc[UR14][R24.64] ;  /* 0x0000000e189c7981 */ /* 0x000164000c1e1920 */
.L_x_80:
[----:B------:R-:W-:Y:S05]  /*36f0*/  BSYNC B1 ;  /* 0x0000000000017941 */ /* 0x000fea0003800000 */
.L_x_79:
[----:B-1---5:R-:W-:Y:S01]  /*3700*/  IMAD R32, R156, R11, RZ ;  /* 0x0000000b9c207224 */ /* 0x022fe200078e02ff */
[----:B------:R-:W-:Y:S01]  /*3710*/  ISETP.GT.AND P4, PT, R10, 0x8, P2 ;  /* 0x000000080a00780c */ /* 0x000fe20001784270 */
[----:B----4-:R-:W-:Y:S01]  /*3720*/  IMAD.X R27, R31, 0x1, R8, P6 ;  /* 0x000000011f1b7824 */ /* 0x010fe200030e0608 */
[----:B------:R-:W-:Y:S01]  /*3730*/  IADD3 R16, P2, R16, UR7, RZ ;  /* 0x0000000710107c10 */ /* 0x000fe2000ff5e0ff */
[----:B------:R-:W-:Y:S01]  /*3740*/  IMAD R53, R53, R9, R32 ;  /* 0x0000000935357224 */ /* 0x000fe200078e0220 */
[----:B------:R-:W-:Y:S02]  /*3750*/  BSSY B1, `(.L_x_81) ;  /* 0x0000005000017945 */ /* 0x000fe40003800000 */
[----:B------:R-:W-:Y:S02]  /*3760*/  IADD3.X R17, R17, UR8, RZ, P2, !PT ;  /* 0x0000000811117c10 */ /* 0x000fe400097fe4ff */
[----:B------:R1:W-:Y:S05]  /*3770*/  @P5 STG.E desc[UR14][R26.64], R53 ;  /* 0x000000351a005986 */ /* 0x0003ea000c10190e */
[----:B------:R-:W-:Y:S05]  /*3780*/  @!P4 BRA `(.L_x_82) ;  /* 0x000000000004c947 */ /* 0x000fea0003800000 */
[----:B------:R4:W5:Y:S02]  /*3790*/  LDG.E.LTC128B R156, desc[UR14][R16.64] ;  /* 0x0000000e109c7981 */ /* 0x000964000c1e1920 */
.L_x_82:
[----:B------:R-:W-:Y:S05]  /*37a0*/  BSYNC B1 ;  /* 0x0000000000017941 */ /* 0x000fea0003800000 */
.L_x_81:
[----:B----45:R-:W-:Y:S01]  /*37b0*/  IMAD R17, R156, R11, RZ ;  /* 0x0000000b9c117224 */ /* 0x030fe200078e02ff */
        /* <DEDUP_REMOVED lines=12> */
.L_x_84:
[----:B------:R-:W-:Y:S05]  /*3880*/  BSYNC B1 ;  /* 0x0000000000017941 */ /* 0x000fea0003800000 */
.L_x_83:
[----:B----45:R-:W-:Y:S01]  /*3890*/  IMAD R16, R156, R11, RZ ;  /* 0x0000000b9c107224 */ /* 0x030fe200078e02ff */
[----:B------:R-:W-:Y:S01]  /*38a0*/  ISETP.GT.AND P4, PT, R10, RZ, P2 ;  /* 0x000000ff0a00720c */ /* 0x000fe20001784270 */
[----:B------:R-:W-:Y:S01]  /*38b0*/  IMAD.X R33, R31, 0x1, R14, P5 ;  /* 0x000000011f217824 */ /* 0x000fe200028e060e */
[----:B------:R-:W-:Y:S01]  /*38c0*/  BSSY B1, `(.L_x_85) ;  /* 0x0000008000017945 */ /* 0x000fe20003800000 */
[----:B------:R-:W-:Y:S01]  /*38d0*/  IMAD R55, R55, R9, R16 ;  /* 0x0000000937377224 */ /* 0x000fe200078e0210 */
[----:B------:R-:W-:Y:S02]  /*38e0*/  IADD3 R16, P6, R20, UR9, RZ ;  /* 0x0000000914107c10 */ /* 0x000fe4000ffde0ff */
[----:B0-----:R-:W-:Y:S02]  /*38f0*/  IADD3 R18, P5, R22, R7, RZ ;  /* 0x0000000716127210 */ /* 0x001fe40007fbe0ff */
[----:B------:R0:W-:Y:S01]  /*3900*/  @P1 STG.E desc[UR14][R32.64], R55 ;  /* 0x0000003720001986 */ /* 0x0001e2000c10190e */
[----:B------:R-:W-:-:S04]  /*3910*/  IADD3.X R17, R21, UR10, RZ, P6, !PT ;  /* 0x0000000a15117c10 */ /* 0x000fc8000b7fe4ff */
[----:B------:R-:W-:Y:S06]  /*3920*/  @!P4 BRA `(.L_x_86) ;  /* 0x000000000004c947 */ /* 0x000fec0003800000 */
[----:B------:R4:W5:Y:S02]  /*3930*/  LDG.E.LTC128B R156, desc[UR14][R16.64] ;  /* 0x0000000e109c7981 */ /* 0x000964000c1e1920 */
.L_x_86:
[----:B------:R-:W-:Y:S05]  /*3940*/  BSYNC B1 ;  /* 0x0000000000017941 */ /* 0x000fea0003800000 */
.L_x_85:
[----:B------:R-:W-:Y:S01]  /*3950*/  ISETP.GT.AND P1, PT, R13, 0x41, PT ;  /* 0x000000410d00780c */ /* 0x000fe20003f24270 */
[----:B------:R-:W-:Y:S01]  /*3960*/  IMAD.X R19, R23, 0x1, R8, P5 ;  /* 0x0000000117137824 */ /* 0x000fe200028e0608 */
[----:B------:R-:W-:Y:S01]  /*3970*/  BSSY B1, `(.L_x_87) ;  /* 0x000000a000017945 */ /* 0x000fe20003800000 */
[----:B---3-5:R-:W-:Y:S01]  /*3980*/  IMAD R28, R156, R11, RZ ;  /* 0x0000000b9c1c7224 */ /* 0x028fe200078e02ff */
        /* <DEDUP_REMOVED lines=8> */
.L_x_88:
[----:B------:R-:W-:Y:S05]  /*3a10*/  BSYNC B1 ;  /* 0x0000000000017941 */ /* 0x000fea0003800000 */
.L_x_87:
[----:B0----5:R-:W-:Y:S01]  /*3a20*/  IMAD R32, R156, R11, RZ ;  /* 0x0000000b9c207224 */ /* 0x021fe200078e02ff */
[----:B------:R-:W-:Y:S01]  /*3a30*/  ISETP.GT.AND P4, PT, R10, 0x8, P2 ;  /* 0x000000080a00780c */ /* 0x000fe20001784270 */
[----:B---3--:R-:W-:Y:S01]  /*3a40*/  IMAD.X R31, R27, 0x1, R8, P6 ;  /* 0x000000011b1f7824 */ /* 0x008fe200030e0608 */
[----:B--2---:R-:W-:Y:S01]  /*3a50*/  IADD3 R20, P2, R20, UR7, RZ ;  /* 0x0000000714147c10 */ /* 0x004fe2000ff5e0ff */
[----:B------:R-:W-:Y:S01]  /*3a60*/  IMAD R57, R57, R9, R32 ;  /* 0x0000000939397224 */ /* 0x000fe200078e0220 */
[----:B------:R-:W-:Y:S02]  /*3a70*/  BSSY B1, `(.L_x_89) ;  /* 0x0000005000017945 */ /* 0x000fe40003800000 */
[----:B------:R-:W-:Y:S02]  /*3a80*/  IADD3.X R21, R21, UR8, RZ, P2, !PT ;  /* 0x0000000815157c10 */ /* 0x000fe400097fe4ff */
[----:B------:R0:W-:Y:S05]  /*3a90*/  @P5 STG.E desc[UR14][R30.64], R57 ;  /* 0x000000391e005986 */ /* 0x0001ea000c10190e */
[----:B------:R-:W-:Y:S05]  /*3aa0*/  @!P4 BRA `(.L_x_90) ;  /* 0x000000000004c947 */ /* 0x000fea0003800000 */
[----:B------:R2:W5:Y:S02]  /*3ab0*/  LDG.E.LTC128B R156, desc[UR14][R20.64] ;  /* 0x0000000e149c7981 */ /* 0x000564000c1e1920 */
.L_x_90:
[----:B------:R-:W-:Y:S05]  /*3ac0*/  BSYNC B1 ;  /* 0x0000000000017941 */ /* 0x000fea0003800000 */
.L_x_89:
[----:B--2--5:R-:W-:Y:S01]  /*3ad0*/  IMAD R21, R156, R11, RZ ;  /* 0x0000000b9c157224 */ /* 0x024fe200078e02ff */
        /* <DEDUP_REMOVED lines=12> */
.L_x_92:
[----:B------:R-:W-:Y:S05]  /*3ba0*/  BSYNC B1 ;  /* 0x0000000000017941 */ /* 0x000fea0003800000 */
.L_x_91:
[----:B--2--5:R-:W-:Y:S01]  /*3bb0*/  IMAD R20, R156, R11, RZ ;  /* 0x0000000b9c147224 */ /* 0x024fe200078e02ff */
[----:B------:R-:W-:Y:S01]  /*3bc0*/  ISETP.GT.AND P4, PT, R10, RZ, P2 ;  /* 0x000000ff0a00720c */ /* 0x000fe20001784270 */
[----:B------:R-:W-:Y:S01]  /*3bd0*/  IMAD.X R33, R27, 0x1, R14, P5 ;  /* 0x000000011b217824 */ /* 0x000fe200028e060e */
[----:B------:R-:W-:Y:S01]  /*3be0*/  BSSY B1, `(.L_x_93) ;  /* 0x0000008000017945 */ /* 0x000fe20003800000 */
[----:B------:R-:W-:Y:S01]  /*3bf0*/  IMAD R59, R59, R9, R20 ;  /* 0x000000093b3b7224 */ /* 0x000fe200078e0214 */
[----:B------:R-:W-:Y:S02]  /*3c00*/  IADD3 R20, P6, R16, UR9, RZ ;  /* 0x0000000910147c10 */ /* 0x000fe4000ffde0ff */
[----:B---3--:R-:W-:Y:S02]  /*3c10*/  IADD3 R22, P5, R18, R7, RZ ;  /* 0x0000000712167210 */ /* 0x008fe40007fbe0ff */
[----:B------:R2:W-:Y:S01]  /*3c20*/  @P1 STG.E desc[UR14][R32.64], R59 ;  /* 0x0000003b20001986 */ /* 0x0005e2000c10190e */
[----:B------:R-:W-:-:S04]  /*3c30*/  IADD3.X R21, R17, UR10, RZ, P6, !PT ;  /* 0x0000000a11157c10 */ /* 0x000fc8000b7fe4ff */
[----:B------:R-:W-:Y:S06]  /*3c40*/  @!P4 BRA `(.L_x_94) ;  /* 0x000000000004c947 */ /* 0x000fec0003800000 */
[----:B------:R3:W5:Y:S02]  /*3c50*/  LDG.E.LTC128B R156, desc[UR14][R20.64] ;  /* 0x0000000e149c7981 */ /* 0x000764000c1e1920 */
.L_x_94:
[----:B------:R-:W-:Y:S05]  /*3c60*/  BSYNC B1 ;  /* 0x0000000000017941 */ /* 0x000fea0003800000 */
.L_x_93:
[----:B------:R-:W-:Y:S01]  /*3c70*/  ISETP.GT.AND P1, PT, R13, 0x49, PT ;  /* 0x000000490d00780c */ /* 0x000fe20003f24270 */
[----:B------:R-:W-:Y:S01]  /*3c80*/  IMAD.X R23, R19, 0x1, R8, P5 ;  /* 0x0000000113177824 */ /* 0x000fe200028e0608 */
[----:B------:R-:W-:Y:S01]  /*3c90*/  BSSY B1, `(.L_x_95) ;  /* 0x000000a000017945 */ /* 0x000fe20003800000 */
[----:B-----5:R-:W-:Y:S01]  /*3ca0*/  IMAD R24, R156, R11, RZ ;  /* 0x0000000b9c187224 */ /* 0x020fe200078e02ff */
[----:B------:R-:W-:Y:S02]  /*3cb0*/  ISETP.GT.AND P5, PT, R10, RZ, P1 ;  /* 0x000000ff0a00720c */ /* 0x000fe40000fa4270 */
[----:B-1----:R-:W-:Y:S01]  /*3cc0*/  IADD3 R26, P6, R30, R7, RZ ;  /* 0x000000071e1a7210 */ /* 0x002fe20007fde0ff */
[----:B------:R-:W-:-:S05]  /*3cd0*/  IMAD R27, R60, R9, R24 ;  /* 0x000000093c1b7224 */ /* 0x000fca00078e0218 */
[----:B------:R1:W-:Y:S01]  /*3ce0*/  @P4 STG.E desc[UR14][R22.64], R27 ;  /* 0x0000001b16004986 */ /* 0x0003e2000c10190e */
[----:B------:R-:W-:-:S04]  /*3cf0*/  IADD3 R24, P4, R28, UR9, RZ ;  /* 0x000000091c187c10 */ /* 0x000fc8000ff9e0ff */
[----:B------:R-:W-:Y:S01]  /*3d00*/  IADD3.X R25, R29, UR10, RZ, P4, !PT ;  /* 0x0000000a1d197c10 */ /* 0x000fe2000a7fe4ff */
[----:B------:R-:W-:Y:S08]  /*3d10*/  @!P5 BRA `(.L_x_96) ;  /* 0x000000000004d947 */ /* 0x000ff00003800000 */
[----:B------:R0:W5:Y:S02]  /*3d20*/  LDG.E.LTC128B R156, desc[UR14][R24.64] ;  /* 0x0000000e189c7981 */ /* 0x000164000c1e1920 */
.L_x_96:
[----:B------:R-:W-:Y:S05]  /*3d30*/  BSYNC B1 ;  /* 0x0000000000017941 */ /* 0x000fea0003800000 */
.L_x_95:
[----:B--2--5:R-:W-:Y:S01]  /*3d40*/  IMAD R32, R156, R11, RZ ;  /* 0x0000000b9c207224 */ /* 0x024fe200078e02ff */
[----:B------:R-:W-:Y:S01]  /*3d50*/  ISETP.GT.AND P4, PT, R10, 0x8, P2 ;  /* 0x000000080a00780c */ /* 0x000fe20001784270 */
[----:B-1----:R-:W-:Y:S01]  /*3d60*/  IMAD.X R27, R31, 0x1, R8, P6 ;  /* 0x000000011f1b7824 */ /* 0x002fe200030e0608 */
[----:B----4-:R-:W-:Y:S01]  /*3d70*/  IADD3 R16, P2, R16, UR7, RZ ;  /* 0x0000000710107c10 */ /* 0x010fe2000ff5e0ff */
[----:B------:R-:W-:Y:S01]  /*3d80*/  IMAD R61, R61, R9, R32 ;  /* 0x000000093d3d7224 */ /* 0x000fe200078e0220 */
[----:B------:R-:W-:Y:S02]  /*3d90*/  BSSY B1, `(.L_x_97) ;  /* 0x0000005000017945 */ /* 0x000fe40003800000 */
[----:B------:R-:W-:Y:S02]  /*3da0*/  IADD3.X R17, R17, UR8, RZ, P2, !PT ;  /* 0x0000000811117c10 */ /* 0x000fe400097fe4ff */
[----:B------:R1:W-:Y:S05]  /*3db0*/  @P5 STG.E desc[UR14][R26.64], R61 ;  /* 0x0000003d1a005986 */ /* 0x0003ea000c10190e */
[----:B------:R-:W-:Y:S05]  /*3dc0*/  @!P4 BRA `(.L_x_98) ;  /* 0x000000000004c947 */ /* 0x000fea0003800000 */
[----:B------:R2:W5:Y:S02]  /*3dd0*/  LDG.E.LTC128B R156, desc[UR14][R16.64] ;  /* 0x0000000e109c7981 */ /* 0x000564000c1e1920 */
.L_x_98:
[----:B------:R-:W-:Y:S05]  /*3de0*/  BSYNC B1 ;  /* 0x0000000000017941 */ /* 0x000fea0003800000 */
.L_x_97:
        /* <DEDUP_REMOVED lines=13> */
.L_x_100:
[----:B------:R-:W-:Y:S05]  /*3ec0*/  BSYNC B1 ;  /* 0x0000000000017941 */ /* 0x000fea0003800000 */
.L_x_99:
[----:B--2--5:R-:W-:Y:S01]  /*3ed0*/  IMAD R16, R156, R11, RZ ;  /* 0x0000000b9c107224 */ /* 0x024fe200078e02ff */
[----:B------:R-:W-:Y:S01]  /*3ee0*/  ISETP.GT.AND P4, PT, R10, RZ, P2 ;  /* 0x000000ff0a00720c */ /* 0x000fe20001784270 */
[----:B------:R-:W-:Y:S01]  /*3ef0*/  IMAD.X R33, R31, 0x1, R14, P5 ;  /* 0x000000011f217824 */ /* 0x000fe200028e060e */
[----:B------:R-:W-:Y:S01]  /*3f00*/  BSSY B1, `(.L_x_101) ;  /* 0x0000008000017945 */ /* 0x000fe20003800000 */
[----:B------:R-:W-:Y:S01]  /*3f10*/  IMAD R63, R63, R9, R16 ;  /* 0x000000093f3f7224 */ /* 0x000fe200078e0210 */
[----:B------:R-:W-:Y:S02]  /*3f20*/  IADD3 R16, P6, R20, UR9, RZ ;  /* 0x0000000914107c10 */ /* 0x000fe4000ffde0ff */
[----:B----4-:R-:W-:Y:S02]  /*3f30*/  IADD3 R18, P5, R22, R7, RZ ;  /* 0x0000000716127210 */ /* 0x010fe40007fbe0ff */
[----:B------:R2:W-:Y:S01]  /*3f40*/  @P1 STG.E desc[UR14][R32.64], R63 ;  /* 0x0000003f20001986 */ /* 0x0005e2000c10190e */
[----:B------:R-:W-:-:S04]  /*3f50*/  IADD3.X R17, R21, UR10, RZ, P6, !PT ;  /* 0x0000000a15117c10 */ /* 0x000fc8000b7fe4ff */
[----:B------:R-:W-:Y:S06]  /*3f60*/  @!P4 BRA `(.L_x_102) ;  /* 0x000000000004c947 */ /* 0x000fec0003800000 */
[----:B------:R4:W5:Y:S02]  /*3f70*/  LDG.E.LTC128B R156, desc[UR14][R16.64] ;  /* 0x0000000e109c7981 */ /* 0x000964000c1e1920 */
.L_x_102:
[----:B------:R-:W-:Y:S05]  /*3f80*/  BSYNC B1 ;  /* 0x0000000000017941 */ /* 0x000fea0003800000 */
.L_x_101:
[----:B------:R-:W-:Y:S01]  /*3f90*/  ISETP.GT.AND P1, PT, R13, 0x51, PT ;  /* 0x000000510d00780c */ /* 0x000fe20003f24270 */
[----:B------:R-:W-:Y:S01]  /*3fa0*/  IMAD.X R19, R23, 0x1, R8, P5 ;  /* 0x0000000117137824 */ /* 0x000fe200028e0608 */
[----:B------:R-:W-:Y:S01]  /*3fb0*/  BSSY B1, `(.L_x_103) ;  /* 0x000000a000017945 */ /* 0x000fe20003800000 */
[----:B-----5:R-:W-:Y:S01]  /*3fc0*/  IMAD R28, R156, R11, RZ ;  /* 0x0000000b9c1c7224 */ /* 0x020fe200078e02ff */
        /* <DEDUP_REMOVED lines=8> */
.L_x_104:
[----:B------:R-:W-:Y:S05]  /*4050*/  BSYNC B1 ;  /* 0x0000000000017941 */ /* 0x000fea0003800000 */
.L_x_103:
[----:B--2--5:R-:W-:Y:S01]  /*4060*/  IMAD R32, R156, R11, RZ ;  /* 0x0000000b9c207224 */ /* 0x024fe200078e02ff */
[----:B------:R-:W-:Y:S01]  /*4070*/  ISETP.GT.AND P4, PT, R10, 0x8, P2 ;  /* 0x000000080a00780c */ /* 0x000fe20001784270 */
[----:B0-----:R-:W-:Y:S01]  /*4080*/  IMAD.X R31, R27, 0x1, R8, P6 ;  /* 0x000000011b1f7824 */ /* 0x001fe200030e0608 */
[----:B---3--:R-:W-:Y:S01]  /*4090*/  IADD3 R20, P2, R20, UR7, RZ ;  /* 0x0000000714147c10 */ /* 0x008fe2000ff5e0ff */
[----:B------:R-:W-:Y:S01]  /*40a0*/  IMAD R65, R65, R9, R32 ;  /* 0x0000000941417224 */ /* 0x000fe200078e0220 */
[----:B------:R-:W-:Y:S02]  /*40b0*/  BSSY B1, `(.L_x_105) ;  /* 0x0000005000017945 */ /* 0x000fe40003800000 */
[----:B------:R-:W-:Y:S02]  /*40c0*/  IADD3.X R21, R21, UR8, RZ, P2, !PT ;  /* 0x0000000815157c10 */ /* 0x000fe400097fe4ff */
[----:B------:R0:W-:Y:S05]  /*40d0*/  @P5 STG.E desc[UR14][R30.64], R65 ;  /* 0x000000411e005986 */ /* 0x0001ea000c10190e */
[----:B------:R-:W-:Y:S05]  /*40e0*/  @!P4 BRA `(.L_x_106) ;  /* 0x000000000004c947 */ /* 0x000fea0003800000 */
[----:B------:R2:W5:Y:S02]  /*40f0*/  LDG.E.LTC128B R156, desc[UR14][R20.64] ;  /* 0x0000000e149c7981 */ /* 0x000564000c1e1920 */
.L_x_106:
[----:B------:R-:W-:Y:S05]  /*4100*/  BSYNC B1 ;  /* 0x0000000000017941 */ /* 0x000fea0003800000 */
.L_x_105:
        /* <DEDUP_REMOVED lines=13> */
.L_x_108:
[----:B------:R-:W-:Y:S05]  /*41e0*/  BSYNC B1 ;  /* 0x0000000000017941 */ /* 0x000fea0003800000 */
.L_x_107:
        /* <DEDUP_REMOVED lines=11> */
.L_x_110:
[----:B------:R-:W-:Y:S05]  /*42a0*/  BSYNC B1 ;  /* 0x0000000000017941 */ /* 0x000fea0003800000 */
.L_x_109:
        /* <DEDUP_REMOVED lines=12> */
.L_x_112:
[----:B------:R-:W-:Y:S05]  /*4370*/  BSYNC B1 ;  /* 0x0000000000017941 */ /* 0x000fea0003800000 */
.L_x_111:
        /* <DEDUP_REMOVED lines=10> */
.L_x_114:
[----:B------:R-:W-:Y:S05]  /*4420*/  BSYNC B1 ;  /* 0x0000000000017941 */ /* 0x000fea0003800000 */
.L_x_113:
        /* <DEDUP_REMOVED lines=13> */
.L_x_116:
[----:B------:R-:W-:Y:S05]  /*4500*/  BSYNC B1 ;  /* 0x0000000000017941 */ /* 0x000fea0003800000 */
.L_x_115:
        /* <DEDUP_REMOVED lines=11> */
.L_x_118:
[----:B------:R-:W-:Y:S05]  /*45c0*/  BSYNC B1 ;  /* 0x0000000000017941 */ /* 0x000fea0003800000 */
.L_x_117:
        /* <DEDUP_REMOVED lines=12> */
.L_x_120:
[----:B------:R-:W-:Y:S05]  /*4690*/  BSYNC B1 ;  /* 0x0000000000017941 */ /* 0x000fea0003800000 */
.L_x_119:
        /* <DEDUP_REMOVED lines=10> */
.L_x_122:
[----:B------:R-:W-:Y:S05]  /*4740*/  BSYNC B1 ;  /* 0x0000000000017941 */ /* 0x000fea0003800000 */
.L_x_121:
        /* <DEDUP_REMOVED lines=13> */
.L_x_124:
[----:B------:R-:W-:Y:S05]  /*4820*/  BSYNC B1 ;  /* 0x0000000000017941 */ /* 0x000fea0003800000 */
.L_x_123:
        /* <DEDUP_REMOVED lines=11> */
.L_x_126:
[----:B------:R-:W-:Y:S05]  /*48e0*/  BSYNC B1 ;  /* 0x0000000000017941 */ /* 0x000fea0003800000 */
.L_x_125:
        /* <DEDUP_REMOVED lines=12> */
.L_x_128:
[----:B------:R-:W-:Y:S05]  /*49b0*/  BSYNC B1 ;  /* 0x0000000000017941 */ /* 0x000fea0003800000 */
.L_x_127:
        /* <DEDUP_REMOVED lines=10> */
.L_x_130:
[----:B------:R-:W-:Y:S05]  /*4a60*/  BSYNC B1 ;  /* 0x0000000000017941 */ /* 0x000fea0003800000 */
.L_x_129:
        /* <DEDUP_REMOVED lines=13> */
.L_x_132:
[----:B------:R-:W-:Y:S05]  /*4b40*/  BSYNC B1 ;  /* 0x0000000000017941 */ /* 0x000fea0003800000 */
.L_x_131:
        /* <DEDUP_REMOVED lines=11> */
.L_x_134:
[----:B------:R-:W-:Y:S05]  /*4c00*/  BSYNC B1 ;  /* 0x0000000000017941 */ /* 0x000fea0003800000 */
.L_x_133:
        /* <DEDUP_REMOVED lines=12> */
.L_x_136:
[----:B------:R-:W-:Y:S05]  /*4cd0*/  BSYNC B1 ;  /* 0x0000000000017941 */ /* 0x000fea0003800000 */
.L_x_135:
        /* <DEDUP_REMOVED lines=10> */
.L_x_138:
[----:B------:R-:W-:Y:S05]  /*4d80*/  BSYNC B1 ;  /* 0x0000000000017941 */ /* 0x000fea0003800000 */
.L_x_137:
        /* <DEDUP_REMOVED lines=13> */
.L_x_140:
[----:B------:R-:W-:Y:S05]  /*4e60*/  BSYNC B1 ;  /* 0x0000000000017941 */ /* 0x000fea0003800000 */
.L_x_139:
        /* <DEDUP_REMOVED lines=11> */
.L_x_142:
[----:B------:R-:W-:Y:S05]  /*4f20*/  BSYNC B1 ;  /* 0x0000000000017941 */ /* 0x000fea0003800000 */
.L_x_141:
        /* <DEDUP_REMOVED lines=12> */
.L_x_144:
[----:B------:R-:W-:Y:S05]  /*4ff0*/  BSYNC B1 ;  /* 0x0000000000017941 */ /* 0x000fea0003800000 */
.L_x_143:
        /* <DEDUP_REMOVED lines=10> */
.L_x_146:
[----:B------:R-:W-:Y:S05]  /*50a0*/  BSYNC B1 ;  /* 0x0000000000017941 */ /* 0x000fea0003800000 */
.L_x_145:
        /* <DEDUP_REMOVED lines=13> */
.L_x_148:
[----:B------:R-:W-:Y:S05]  /*5180*/  BSYNC B1 ;  /* 0x0000000000017941 */ /* 0x000fea0003800000 */
.L_x_147:
        /* <DEDUP_REMOVED lines=11> */
.L_x_150:
[----:B------:R-:W-:Y:S05]  /*5240*/  BSYNC B1 ;  /* 0x0000000000017941 */ /* 0x000fea0003800000 */
.L_x_149:
        /* <DEDUP_REMOVED lines=12> */
.L_x_152:
[----:B------:R-:W-:Y:S05]  /*5310*/  BSYNC B1 ;  /* 0x0000000000017941 */ /* 0x000fea0003800000 */
.L_x_151:
        /* <DEDUP_REMOVED lines=10> */
.L_x_154:
[----:B------:R-:W-:Y:S05]  /*53c0*/  BSYNC B1 ;  /* 0x0000000000017941 */ /* 0x000fea0003800000 */
.L_x_153:
        /* <DEDUP_REMOVED lines=13> */
.L_x_156:
[----:B------:R-:W-:Y:S05]  /*54a0*/  BSYNC B1 ;  /* 0x0000000000017941 */ /* 0x000fea0003800000 */
.L_x_155:
        /* <DEDUP_REMOVED lines=11> */
.L_x_158:
[----:B------:R-:W-:Y:S05]  /*5560*/  BSYNC B1 ;  /* 0x0000000000017941 */ /* 0x000fea0003800000 */
.L_x_157:
        /* <DEDUP_REMOVED lines=12> */
.L_x_160:
[----:B------:R-:W-:Y:S05]  /*5630*/  BSYNC B1 ;  /* 0x0000000000017941 */ /* 0x000fea0003800000 */
.L_x_159:
        /* <DEDUP_REMOVED lines=10> */
.L_x_162:
[----:B------:R-:W-:Y:S05]  /*56e0*/  BSYNC B1 ;  /* 0x0000000000017941 */ /* 0x000fea0003800000 */
.L_x_161:
        /* <DEDUP_REMOVED lines=13> */
.L_x_164:
[----:B------:R-:W-:Y:S05]  /*57c0*/  BSYNC B1 ;  /* 0x0000000000017941 */ /* 0x000fea0003800000 */
.L_x_163:
        /* <DEDUP_REMOVED lines=11> */
.L_x_166:
[----:B------:R-:W-:Y:S05]  /*5880*/  BSYNC B1 ;  /* 0x0000000000017941 */ /* 0x000fea0003800000 */
.L_x_165:
        /* <DEDUP_REMOVED lines=12> */
.L_x_168:
[----:B------:R-:W-:Y:S05]  /*5950*/  BSYNC B1 ;  /* 0x0000000000017941 */ /* 0x000fea0003800000 */
.L_x_167:
        /* <DEDUP_REMOVED lines=10> */
.L_x_170:
[----:B------:R-:W-:Y:S05]  /*5a00*/  BSYNC B1 ;  /* 0x0000000000017941 */ /* 0x000fea0003800000 */
.L_x_169:
        /* <DEDUP_REMOVED lines=13> */
.L_x_172:
[----:B------:R-:W-:Y:S05]  /*5ae0*/  BSYNC B1 ;  /* 0x0000000000017941 */ /* 0x000fea0003800000 */
.L_x_171:
        /* <DEDUP_REMOVED lines=11> */
.L_x_174:
[----:B------:R-:W-:Y:S05]  /*5ba0*/  BSYNC B1 ;  /* 0x0000000000017941 */ /* 0x000fea0003800000 */
.L_x_173:
        /* <DEDUP_REMOVED lines=12> */
.L_x_176:
[----:B------:R-:W-:Y:S05]  /*5c70*/  BSYNC B1 ;  /* 0x0000000000017941 */ /* 0x000fea0003800000 */
.L_x_175:
        /* <DEDUP_REMOVED lines=10> */
.L_x_178:
[----:B------:R-:W-:Y:S05]  /*5d20*/  BSYNC B1 ;  /* 0x0000000000017941 */ /* 0x000fea0003800000 */
.L_x_177:
        /* <DEDUP_REMOVED lines=13> */
.L_x_180:
[----:B------:R-:W-:Y:S05]  /*5e00*/  BSYNC B1 ;  /* 0x0000000000017941 */ /* 0x000fea0003800000 */
.L_x_179:
        /* <DEDUP_REMOVED lines=11> */
.L_x_182:
[----:B------:R-:W-:Y:S05]  /*5ec0*/  BSYNC B1 ;  /* 0x0000000000017941 */ /* 0x000fea0003800000 */
.L_x_181:
        /* <DEDUP_REMOVED lines=12> */
.L_x_184:
[----:B------:R-:W-:Y:S05]  /*5f90*/  BSYNC B1 ;  /* 0x0000000000017941 */ /* 0x000fea0003800000 */
.L_x_183:
        /* <DEDUP_REMOVED lines=10> */
.L_x_186:
[----:B------:R-:W-:Y:S05]  /*6040*/  BSYNC B1 ;  /* 0x0000000000017941 */ /* 0x000fea0003800000 */
.L_x_185:
        /* <DEDUP_REMOVED lines=13> */
.L_x_188:
[----:B------:R-:W-:Y:S05]  /*6120*/  BSYNC B1 ;  /* 0x0000000000017941 */ /* 0x000fea0003800000 */
.L_x_187:
        /* <DEDUP_REMOVED lines=11> */
.L_x_190:
[----:B------:R-:W-:Y:S05]  /*61e0*/  BSYNC B1 ;  /* 0x0000000000017941 */ /* 0x000fea0003800000 */
.L_x_189:
        /* <DEDUP_REMOVED lines=12> */
.L_x_192:
[----:B------:R-:W-:Y:S05]  /*62b0*/  BSYNC B1 ;  /* 0x0000000000017941 */ /* 0x000fea0003800000 */
.L_x_191:
        /* <DEDUP_REMOVED lines=10> */
.L_x_194:
[----:B------:R-:W-:Y:S05]  /*6360*/  BSYNC B1 ;  /* 0x0000000000017941 */ /* 0x000fea0003800000 */
.L_x_193:
        /* <DEDUP_REMOVED lines=13> */
.L_x_196:
[----:B------:R-:W-:Y:S05]  /*6440*/  BSYNC B1 ;  /* 0x0000000000017941 */ /* 0x000fea0003800000 */
.L_x_195:
        /* <DEDUP_REMOVED lines=11> */
.L_x_198:
[----:B------:R-:W-:Y:S05]  /*6500*/  BSYNC B1 ;  /* 0x0000000000017941 */ /* 0x000fea0003800000 */
.L_x_197:
        /* <DEDUP_REMOVED lines=12> */
.L_x_200:
[----:B------:R-:W-:Y:S05]  /*65d0*/  BSYNC B1 ;  /* 0x0000000000017941 */ /* 0x000fea0003800000 */
.L_x_199:
        /* <DEDUP_REMOVED lines=10> */
.L_x_202:
[----:B------:R-:W-:Y:S05]  /*6680*/  BSYNC B1 ;  /* 0x0000000000017941 */ /* 0x000fea0003800000 */
.L_x_201:
        /* <DEDUP_REMOVED lines=13> */
.L_x_204:
[----:B------:R-:W-:Y:S05]  /*6760*/  BSYNC B1 ;  /* 0x0000000000017941 */ /* 0x000fea0003800000 */
.L_x_203:
        /* <DEDUP_REMOVED lines=11> */
.L_x_206:
[----:B------:R-:W-:Y:S05]  /*6820*/  BSYNC B1 ;  /* 0x0000000000017941 */ /* 0x000fea0003800000 */
.L_x_205:
        /* <DEDUP_REMOVED lines=12> */
.L_x_208:
[----:B------:R-:W-:Y:S05]  /*68f0*/  BSYNC B1 ;  /* 0x0000000000017941 */ /* 0x000fea0003800000 */
.L_x_207:
        /* <DEDUP_REMOVED lines=10> */
.L_x_210:
[----:B------:R-:W-:Y:S05]  /*69a0*/  BSYNC B1 ;  /* 0x0000000000017941 */ /* 0x000fea0003800000 */
.L_x_209:
        /* <DEDUP_REMOVED lines=13> */
.L_x_212:
[----:B------:R-:W-:Y:S05]  /*6a80*/  BSYNC B1 ;  /* 0x0000000000017941 */ /* 0x000fea0003800000 */
.L_x_211:
        /* <DEDUP_REMOVED lines=11> */
.L_x_214:
[----:B------:R-:W-:Y:S05]  /*6b40*/  BSYNC B1 ;  /* 0x0000000000017941 */ /* 0x000fea0003800000 */
.L_x_213:
        /* <DEDUP_REMOVED lines=12> */
.L_x_216:
[----:B------:R-:W-:Y:S05]  /*6c10*/  BSYNC B1 ;  /* 0x0000000000017941 */ /* 0x000fea0003800000 */
.L_x_215:
        /* <DEDUP_REMOVED lines=10> */
.L_x_218:
[----:B------:R-:W-:Y:S05]  /*6cc0*/  BSYNC B1 ;  /* 0x0000000000017941 */ /* 0x000fea0003800000 */
.L_x_217:
        /* <DEDUP_REMOVED lines=13> */
.L_x_220:
[----:B------:R-:W-:Y:S05]  /*6da0*/  BSYNC B1 ;  /* 0x0000000000017941 */ /* 0x000fea0003800000 */
.L_x_219:
        /* <DEDUP_REMOVED lines=11> */
.L_x_222:
[----:B------:R-:W-:Y:S05]  /*6e60*/  BSYNC B1 ;  /* 0x0000000000017941 */ /* 0x000fea0003800000 */
.L_x_221:
        /* <DEDUP_REMOVED lines=12> */
.L_x_224:
[----:B------:R-:W-:Y:S05]  /*6f30*/  BSYNC B1 ;  /* 0x0000000000017941 */ /* 0x000fea0003800000 */
.L_x_223:
        /* <DEDUP_REMOVED lines=10> */
.L_x_226:
[----:B------:R-:W-:Y:S05]  /*6fe0*/  BSYNC B1 ;  /* 0x0000000000017941 */ /* 0x000fea0003800000 */
.L_x_225:
        /* <DEDUP_REMOVED lines=13> */
.L_x_228:
[----:B------:R-:W-:Y:S05]  /*70c0*/  BSYNC B1 ;  /* 0x0000000000017941 */ /* 0x000fea0003800000 */
.L_x_227:
        /* <DEDUP_REMOVED lines=11> */
.L_x_230:
[----:B------:R-:W-:Y:S05]  /*7180*/  BSYNC B1 ;  /* 0x0000000000017941 */ /* 0x000fea0003800000 */
.L_x_229:
        /* <DEDUP_REMOVED lines=12> */
.L_x_232:
[----:B------:R-:W-:Y:S05]  /*7250*/  BSYNC B1 ;  /* 0x0000000000017941 */ /* 0x000fea0003800000 */
.L_x_231:
        /* <DEDUP_REMOVED lines=10> */
.L_x_234:
[----:B------:R-:W-:Y:S05]  /*7300*/  BSYNC B1 ;  /* 0x0000000000017941 */ /* 0x000fea0003800000 */
.L_x_233:
        /* <DEDUP_REMOVED lines=13> */
.L_x_236:
[----:B------:R-:W-:Y:S05]  /*73e0*/  BSYNC B1 ;  /* 0x0000000000017941 */ /* 0x000fea0003800000 */
.L_x_235:
        /* <DEDUP_REMOVED lines=11> */
.L_x_238:
[----:B------:R-:W-:Y:S05]  /*74a0*/  BSYNC B1 ;  /* 0x0000000000017941 */ /* 0x000fea0003800000 */
.L_x_237:
        /* <DEDUP_REMOVED lines=12> */
.L_x_240:
[----:B------:R-:W-:Y:S05]  /*7570*/  BSYNC B1 ;  /* 0x0000000000017941 */ /* 0x000fea0003800000 */
.L_x_239:
        /* <DEDUP_REMOVED lines=10> */
.L_x_242:
[----:B------:R-:W-:Y:S05]  /*7620*/  BSYNC B1 ;  /* 0x0000000000017941 */ /* 0x000fea0003800000 */
.L_x_241:
        /* <DEDUP_REMOVED lines=13> */
.L_x_244:
[----:B------:R-:W-:Y:S05]  /*7700*/  BSYNC B1 ;  /* 0x0000000000017941 */ /* 0x000fea0003800000 */
.L_x_243:
        /* <DEDUP_REMOVED lines=11> */
.L_x_246:
[----:B------:R-:W-:Y:S05]  /*77c0*/  BSYNC B1 ;  /* 0x0000000000017941 */ /* 0x000fea0003800000 */
.L_x_245:
        /* <DEDUP_REMOVED lines=12> */
.L_x_248:
[----:B------:R-:W-:Y:S05]  /*7890*/  BSYNC B1 ;  /* 0x0000000000017941 */ /* 0x000fea0003800000 */
.L_x_247:
        /* <DEDUP_REMOVED lines=10> */
.L_x_250:
[----:B------:R-:W-:Y:S05]  /*7940*/  BSYNC B1 ;  /* 0x0000000000017941 */ /* 0x000fea0003800000 */
.L_x_249:
        /* <DEDUP_REMOVED lines=13> */
.L_x_252:
[----:B------:R-:W-:Y:S05]  /*7a20*/  BSYNC B1 ;  /* 0x0000000000017941 */ /* 0x000fea0003800000 */
.L_x_251:
        /* <DEDUP_REMOVED lines=11> */
.L_x_254:
[----:B------:R-:W-:Y:S05]  /*7ae0*/  BSYNC B1 ;  /* 0x0000000000017941 */ /* 0x000fea0003800000 */
.L_x_253:
        /* <DEDUP_REMOVED lines=12> */
.L_x_256:
[----:B------:R-:W-:Y:S05]  /*7bb0*/  BSYNC B1 ;  /* 0x0000000000017941 */ /* 0x000fea0003800000 */
.L_x_255:
        /* <DEDUP_REMOVED lines=10> */
.L_x_258:
[----:B------:R-:W-:Y:S05]  /*7c60*/  BSYNC B1 ;  /* 0x0000000000017941 */ /* 0x000fea0003800000 */
.L_x_257:
        /* <DEDUP_REMOVED lines=13> */
.L_x_260:
[----:B------:R-:W-:Y:S05]  /*7d40*/  BSYNC B1 ;  /* 0x0000000000017941 */ /* 0x000fea0003800000 */
.L_x_259:
        /* <DEDUP_REMOVED lines=11> */
.L_x_262:
[----:B------:R-:W-:Y:S05]  /*7e00*/  BSYNC B1 ;  /* 0x0000000000017941 */ /* 0x000fea0003800000 */
.L_x_261:
[----:B------:R-:W-:Y:S01]  /*7e10*/  ISETP.GT.AND P2, PT, R13, 0xf1, PT ;  /* 0x000000f10d00780c */ /* 0x000fe20003f44270 */
[----:B-----5:R-:W-:Y:S01]  /*7e20*/  IMAD R28, R156, R11, RZ ;  /* 0x0000000b9c1c7224 */ /* 0x020fe200078e02ff */
[----:B------:R-:W-:Y:S01]  /*7e30*/  BSSY B1, `(.L_x_263) ;  /* 0x000000a000017945 */ /* 0x000fe20003800000 */
[----:B------:R-:W-:Y:S01]  /*7e40*/  IMAD.X R19, R23, 0x1, R8, P5 ;  /* 0x0000000117137824 */ /* 0x000fe200028e0608 */
[----:B------:R-:W-:Y:S01]  /*7e50*/  ISETP.GT.AND P1, PT, R10, RZ, P2 ;  /* 0x000000ff0a00720c */ /* 0x000fe20001724270 */
[----:B0-----:R-:W-:Y:S01]  /*7e60*/  IMAD R31, R144, R9, R28 ;  /* 0x00000009901f7224 */ /* 0x001fe200078e021c */
[----:B------:R-:W-:-:S04]  /*7e70*/  IADD3 R30, P5, R26, R7, RZ ;  /* 0x000000071a1e7210 */ /* 0x000fc80007fbe0ff */
[----:B------:R0:W-:Y:S01]  /*7e80*/  @P6 STG.E desc[UR14][R18.64], R31 ;  /* 0x0000001f12006986 */ /* 0x0001e2000c10190e */
[----:B------:R-:W-:-:S04]  /*7e90*/  IADD3 R28, P6, R24, UR9, RZ ;  /* 0x00000009181c7c10 */ /* 0x000fc8000ffde0ff */
[----:B------:R-:W-:Y:S02]  /*7ea0*/  IADD3.X R29, R25, UR10, RZ, P6, !PT ;  /* 0x0000000a191d7c10 */ /* 0x000fe4000b7fe4ff */
[----:B------:R-:W-:Y:S07]  /*7eb0*/  @!P1 BRA `(.L_x_264) ;  /* 0x0000000000049947 */ /* 0x000fee0003800000 */
[----:B------:R0:W5:Y:S02]  /*7ec0*/  LDG.E.LTC128B R156, desc[UR14][R28.64] ;  /* 0x0000000e1c9c7981 */ /* 0x000164000c1e1920 */
.L_x_264:
[----:B------:R-:W-:Y:S05]  /*7ed0*/  BSYNC B1 ;  /* 0x0000000000017941 */ /* 0x000fea0003800000 */
.L_x_263:
        /* <DEDUP_REMOVED lines=10> */
.L_x_266:
[----:B------:R-:W-:Y:S05]  /*7f80*/  BSYNC B1 ;  /* 0x0000000000017941 */ /* 0x000fea0003800000 */
.L_x_265:
        /* <DEDUP_REMOVED lines=13> */
.L_x_268:
[----:B------:R-:W-:Y:S05]  /*8060*/  BSYNC B1 ;  /* 0x0000000000017941 */ /* 0x000fea0003800000 */
.L_x_267:
[----:B--2--5:R-:W-:Y:S01]  /*8070*/  IMAD R20, R156, R11, RZ ;  /* 0x0000000b9c147224 */ /* 0x024fe200078e02ff */
[----:B------:R-:W-:Y:S01]  /*8080*/  ISETP.GT.AND P6, PT, R10, RZ, P1 ;  /* 0x000000ff0a00720c */ /* 0x000fe20000fc4270 */
[----:B------:R-:W-:Y:S01]  /*8090*/  IMAD.X R33, R27, 0x1, R14, P5 ;  /* 0x000000011b217824 */ /* 0x000fe200028e060e */
[----:B------:R-:W-:Y:S01]  /*80a0*/  BSSY B1, `(.L_x_269) ;  /* 0x0000008000017945 */ /* 0x000fe20003800000 */
[----:B------:R-:W-:Y:S01]  /*80b0*/  IMAD R147, R147, R9, R20 ;  /* 0x0000000993937224 */ /* 0x000fe200078e0214 */
[----:B---3--:R-:W-:-:S04]  /*80c0*/  IADD3 R22, P4, R18, R7, RZ ;  /* 0x0000000712167210 */ /* 0x008fc80007f9e0ff */
[----:B------:R2:W-:Y:S05]  /*80d0*/  @P2 STG.E desc[UR14][R32.64], R147 ;  /* 0x0000009320002986 */ /* 0x0005ea000c10190e */
[----:B------:R-:W-:Y:S05]  /*80e0*/  @!P6 BRA `(.L_x_270) ;  /* 0x00000000000ce947 */ /* 0x000fea0003800000 */
[----:B------:R-:W-:-:S04]  /*80f0*/  IADD3 R20, P2, R16, UR9, RZ ;  /* 0x0000000910147c10 */ /* 0x000fc8000ff5e0ff */
[----:B------:R-:W-:-:S05]  /*8100*/  IADD3.X R21, R17, UR10, RZ, P2, !PT ;  /* 0x0000000a11157c10 */ /* 0x000fca00097fe4ff */
[----:B------:R3:W5:Y:S04]  /*8110*/  LDG.E.LTC128B R156, desc[UR14][R20.64] ;  /* 0x0000000e149c7981 */ /* 0x000768000c1e1920 */
.L_x_270:
[----:B------:R-:W-:Y:S05]  /*8120*/  BSYNC B1 ;  /* 0x0000000000017941 */ /* 0x000fea0003800000 */
.L_x_269:
[----:B------:R-:W-:Y:S01]  /*8130*/  ISETP.GT.AND P2, PT, R13, 0xf9, PT ;  /* 0x000000f90d00780c */ /* 0x000fe20003f44270 */
[----:B---3-5:R-:W-:Y:S01]  /*8140*/  IMAD R20, R156, R11, RZ ;  /* 0x0000000b9c147224 */ /* 0x028fe200078e02ff */
[----:B------:R-:W-:Y:S01]  /*8150*/  BSSY B1, `(.L_x_271) ;  /* 0x000000a000017945 */ /* 0x000fe20003800000 */
[----:B------:R-:W-:Y:S01]  /*8160*/  IMAD.X R23, R19, 0x1, R8, P4 ;  /* 0x0000000113177824 */ /* 0x000fe200020e0608 */
[----:B------:R-:W-:Y:S01]  /*8170*/  ISETP.GT.AND P5, PT, R10, RZ, P2 ;  /* 0x000000ff0a00720c */ /* 0x000fe200017a4270 */
[----:B------:R-:W-:Y:S01]  /*8180*/  IMAD R13, R148, R9, R20 ;  /* 0x00000009940d7224 */ /* 0x000fe200078e0214 */
[----:B------:R-:W-:-:S04]  /*8190*/  IADD3 R24, P4, R30, R7, RZ ;  /* 0x000000071e187210 */ /* 0x000fc80007f9e0ff */
[----:B------:R3:W-:Y:S01]  /*81a0*/  @P6 STG.E desc[UR14][R22.64], R13 ;  /* 0x0000000d16006986 */ /* 0x0007e2000c10190e */
[----:B------:R-:W-:-:S04]  /*81b0*/  IADD3 R20, P6, R28, UR9, RZ ;  /* 0x000000091c147c10 */ /* 0x000fc8000ffde0ff */
[----:B------:R-:W-:Y:S02]  /*81c0*/  IADD3.X R21, R29, UR10, RZ, P6, !PT ;  /* 0x0000000a1d157c10 */ /* 0x000fe4000b7fe4ff */
[----:B------:R-:W-:Y:S07]  /*81d0*/  @!P5 BRA `(.L_x_272) ;  /* 0x000000000004d947 */ /* 0x000fee0003800000 */
[----:B------:R0:W5:Y:S02]  /*81e0*/  LDG.E.LTC128B R156, desc[UR14][R20.64] ;  /* 0x0000000e149c7981 */ /* 0x000164000c1e1920 */
.L_x_272:
[----:B------:R-:W-:Y:S05]  /*81f0*/  BSYNC B1 ;  /* 0x0000000000017941 */ /* 0x000fea0003800000 */
.L_x_271:
[----:B0----5:R-:W-:Y:S01]  /*8200*/  IMAD R20, R156, R11, RZ ;  /* 0x0000000b9c147224 */ /* 0x021fe200078e02ff */
[----:B------:R-:W-:Y:S01]  /*8210*/  ISETP.GT.AND P1, PT, R10, 0x8, P1 ;  /* 0x000000080a00780c */ /* 0x000fe20000f24270 */
[----:B------:R-:W-:Y:S01]  /*8220*/  IMAD.X R25, R31, 0x1, R8, P4 ;  /* 0x000000011f197824 */ /* 0x000fe200020e0608 */
[----:B----4-:R-:W-:Y:S01]  /*8230*/  IADD3 R16, P4, R16, UR7, RZ ;  /* 0x0000000710107c10 */ /* 0x010fe2000ff9e0ff */
[----:B------:R-:W-:Y:S01]  /*8240*/  IMAD R149, R149, R9, R20 ;  /* 0x0000000995957224 */ /* 0x000fe200078e0214 */
[----:B------:R-:W-:Y:S01]  /*8250*/  BSSY B1, `(.L_x_273) ;  /* 0x0000006000017945 */ /* 0x000fe20003800000 */
[----:B------:R-:W-:Y:S02]  /*8260*/  IADD3 R20, P6, R18, R15, RZ ;  /* 0x0000000f12147210 */ /* 0x000fe40007fde0ff */
[----:B------:R-:W-:Y:S01]  /*8270*/  IADD3.X R17, R17, UR8, RZ, P4, !PT ;  /* 0x0000000811117c10 */ /* 0x000fe2000a7fe4ff */
[----:B------:R0:W-:Y:S05]  /*8280*/  @P5 STG.E desc[UR14][R24.64], R149 ;  /* 0x0000009518005986 */ /* 0x0001ea000c10190e */
[----:B------:R-:W-:Y:S05]  /*8290*/  @!P1 BRA `(.L_x_274) ;  /* 0x0000000000049947 */ /* 0x000fea0003800000 */
[----:B------:R4:W5:Y:S02]  /*82a0*/  LDG.E.LTC128B R156, desc[UR14][R16.64] ;  /* 0x0000000e109c7981 */ /* 0x000964000c1e1920 */
.L_x_274:
[----:B------:R-:W-:Y:S05]  /*82b0*/  BSYNC B1 ;  /* 0x0000000000017941 */ /* 0x000fea0003800000 */
.L_x_273:
[----:B------:R-:W-:Y:S01]  /*82c0*/  ISETP.GT.AND P2, PT, R10, 0x8, P2 ;  /* 0x000000080a00780c */ /* 0x000fe20001744270 */
[----:B-----5:R-:W-:Y:S01]  /*82d0*/  IMAD R7, R156, R11, RZ ;  /* 0x0000000b9c077224 */ /* 0x020fe200078e02ff */
[----:B------:R-:W-:Y:S01]  /*82e0*/  BSSY B1, `(.L_x_275) ;  /* 0x0000008000017945 */ /* 0x000fe20003800000 */
[----:B------:R-:W-:Y:S02]  /*82f0*/  IMAD.X R21, R19, 0x1, R14, P6 ;  /* 0x0000000113157824 */ /* 0x000fe400030e060e */
[----:B------:R-:W-:-:S05]  /*8300*/  IMAD R7, R150, R9, R7 ;  /* 0x0000000996077224 */ /* 0x000fca00078e0207 */
[----:B------:R0:W-:Y:S01]  /*8310*/  @P1 STG.E desc[UR14][R20.64], R7 ;  /* 0x0000000714001986 */ /* 0x0001e2000c10190e */
[----:B----4-:R-:W-:-:S04]  /*8320*/  IADD3 R16, P1, R28, UR7, RZ ;  /* 0x000000071c107c10 */ /* 0x010fc8000ff3e0ff */
[----:B------:R-:W-:Y:S01]  /*8330*/  IADD3.X R17, R29, UR8, RZ, P1, !PT ;  /* 0x000000081d117c10 */ /* 0x000fe20008ffe4ff */
[----:B------:R-:W-:Y:S08]  /*8340*/  @!P2 BRA `(.L_x_276) ;  /* 0x000000000004a947 */ /* 0x000ff00003800000 */
[----:B------:R4:W5:Y:S02]  /*8350*/  LDG.E.LTC128B R156, desc[UR14][R16.64] ;  /* 0x0000000e109c7981 */ /* 0x000964000c1e1920 */
.L_x_276:
[----:B------:R-:W-:Y:S05]  /*8360*/  BSYNC B1 ;  /* 0x0000000000017941 */ /* 0x000fea0003800000 */
.L_x_275:
[----:B------:R-:W-:Y:S05]  /*8370*/  @!P2 BRA `(.L_x_277) ;  /* 0x0000002c0014a947 */ /* 0x000fea0003800000 */
[----:B----4-:R-:W-:Y:S01]  /*8380*/  IADD3 R16, P1, R30, R15, RZ ;  /* 0x0000000f1e107210 */ /* 0x010fe20007f3e0ff */
[----:B-----5:R-:W-:-:S04]  /*8390*/  IMAD R156, R156, R11, RZ ;  /* 0x0000000b9c9c7224 */ /* 0x020fc800078e02ff */
[----:B------:R-:W-:Y:S02]  /*83a0*/  IMAD.X R17, R31, 0x1, R14, P1 ;  /* 0x000000011f117824 */ /* 0x000fe400008e060e */
[----:B------:R-:W-:-:S05]  /*83b0*/  IMAD R151, R151, R9, R156 ;  /* 0x0000000997977224 */ /* 0x000fca00078e029c */
[----:B------:R4:W-:Y:S01]  /*83c0*/  STG.E desc[UR14][R16.64], R151 ;  /* 0x0000009710007986 */ /* 0x0009e2000c10190e */
[----:B------:R-:W-:Y:S05]  /*83d0*/  BRA `(.L_x_277) ;  /* 0x0000002800fc7947 */ /* 0x000fea0003800000 */
.L_x_26:
[----:B------:R-:W-:Y:S01]  /*83e0*/  ISETP.GT.AND P5, PT, R13, 0x1, PT ;  /* 0x000000010d00780c */ /* 0x000fe20003fa4270 */
[----:B------:R-:W-:Y:S01]  /*83f0*/  ULDC.64 UR8, c[0x0][0x6c0] ;  /* 0x0001b00000087ab9 */ /* 0x000fe20000000a00 */
[----:B------:R-:W-:Y:S01]  /*8400*/  ISETP.GT.AND P1, PT, R10, 0x8, P1 ;  /* 0x000000080a00780c */ /* 0x000fe20000f24270 */
[-C--:B------:R-:W-:Y:S01]  /*8410*/  IMAD R21, R24, R9.reuse, RZ ;  /* 0x0000000918157224 */ /* 0x080fe200078e02ff */
[----:B------:R-:W-:Y:S01]  /*8420*/  LEA R16, P6, R156, UR8, 0x2 ;  /* 0x000000089c107c11 */ /* 0x000fe2000f8c10ff */
[-C--:B------:R-:W-:Y:S01]  /*8430*/  IMAD R25, R25, R9.reuse, RZ ;  /* 0x0000000919197224 */ /* 0x080fe200078e02ff */
[----:B------:R-:W-:Y:S01]  /*8440*/  ISETP.GT.AND P2, PT, R10, RZ, P5 ;  /* 0x000000ff0a00720c */ /* 0x000fe20002f44270 */
[-C--:B------:R-:W-:Y:S01]  /*8450*/  IMAD R153, R26, R9.reuse, RZ ;  /* 0x000000091a997224 */ /* 0x080fe200078e02ff */
[----:B------:R-:W-:Y:S01]  /*8460*/  LEA.HI.X R17, R156, UR9, R163, 0x2, P6 ;  /* 0x000000099c117c11 */ /* 0x000fe2000b0f14a3 */
[C---:B------:R-:W-:Y:S01]  /*8470*/  IMAD.SHL.U32 R8, R14.reuse, 0x20, RZ ;  /* 0x000000200e087824 */ /* 0x040fe200078e00ff */
[----:B------:R-:W-:Y:S01]  /*8480*/  LEA R18, P6, R14, R16, 0x2 ;  /* 0x000000100e127211 */ /* 0x000fe200078c10ff */
[----:B------:R-:W-:Y:S01]  /*8490*/  IMAD R27, R27, R9, RZ ;  /* 0x000000091b1b7224 */ /* 0x000fe200078e02ff */
[----:B------:R-:W-:Y:S01]  /*84a0*/  ISETP.GT.AND P5, PT, R10, 0x8, P5 ;  /* 0x000000080a00780c */ /* 0x000fe20002fa4270 */
[----:B------:R0:W-:Y:S01]  /*84b0*/  @P4 STG.E desc[UR14][R16.64], R21 ;  /* 0x0000001510004986 */ /* 0x0001e2000c10190e */
[C-C-:B------:R-:W-:Y:S01]  /*84c0*/  LEA.HI.X R19, R14.reuse, R17, R15.reuse, 0x2, P6 ;  /* 0x000000110e137211 */ /* 0x140fe200030f140f */
[-C--:B------:R-:W-:Y:S01]  /*84d0*/  IMAD R29, R29, R9.reuse, RZ ;  /* 0x000000091d1d7224 */ /* 0x080fe200078e02ff */
[----:B------:R-:W-:Y:S01]  /*84e0*/  ISETP.GT.AND P4, PT, R13, 0x8, PT ;  /* 0x000000080d00780c */ /* 0x000fe20003f84270 */
[-C--:B------:R-:W-:Y:S01]  /*84f0*/  IMAD R31, R31, R9.reuse, RZ ;  /* 0x000000091f1f7224 */ /* 0x080fe200078e02ff */
[----:B------:R-:W-:Y:S01]  /*8500*/  SHF.L.U64.HI R7, R14, 0x5, R15 ;  /* 0x000000050e077819 */ /* 0x000fe2000001020f */
[----:B------:R1:W-:Y:S01]  /*8510*/  @P2 STG.E desc[UR14][R18.64], R25 ;  /* 0x0000001912002986 */ /* 0x0003e2000c10190e */
[----:B------:R-:W-:Y:S01]  /*8520*/  ISETP.GT.AND P6, PT, R10, RZ, P4 ;  /* 0x000000ff0a00720c */ /* 0x000fe200027c4270 */
[-C--:B------:R-:W-:Y:S01]  /*8530*/  IMAD R33, R33, R9.reuse, RZ ;  /* 0x0000000921217224 */ /* 0x080fe200078e02ff */
[----:B------:R-:W-:Y:S01]  /*8540*/  ISETP.GT.AND P2, PT, R13, 0x9, PT ;  /* 0x000000090d00780c */ /* 0x000fe20003f44270 */
[----:B------:R2:W-:Y:S01]  /*8550*/  @P1 STG.E desc[UR14][R16.64+0x20], R153 ;  /* 0x0000209910001986 */ /* 0x0005e2000c10190e */
[-C--:B------:R-:W-:Y:S01]  /*8560*/  IADD3 R20, P1, R16, R8.reuse, RZ ;  /* 0x0000000810147210 */ /* 0x080fe20007f3e0ff */
[-C--:B------:R-:W-:Y:S01]  /*8570*/  IMAD R35, R35, R9.reuse, RZ ;  /* 0x0000000923237224 */ /* 0x080fe200078e02ff */
[----:B------:R-:W-:Y:S01]  /*8580*/  ISETP.GT.AND P4, PT, R10, 0x8, P4 ;  /* 0x000000080a00780c */ /* 0x000fe20002784270 */
[----:B------:R3:W-:Y:S01]  /*8590*/  @P5 STG.E desc[UR14][R18.64+0x20], R27 ;  /* 0x0000201b12005986 */ /* 0x0007e2000c10190e */
[----:B------:R-:W-:Y:S01]  /*85a0*/  IADD3 R22, P5, R18, R8, RZ ;  /* 0x0000000812167210 */ /* 0x000fe20007fbe0ff */
[--C-:B0-----:R-:W-:Y:S01]  /*85b0*/  IMAD.X R21, R17, 0x1, R7.reuse, P1 ;  /* 0x0000000111157824 */ /* 0x101fe200008e0607 */
[----:B------:R-:W-:Y:S01]  /*85c0*/  ISETP.GT.AND P1, PT, R10, RZ, P2 ;  /* 0x000000ff0a00720c */ /* 0x000fe20001724270 */
[----:B-1----:R-:W-:Y:S01]  /*85d0*/  IMAD R25, R28, R9, RZ ;  /* 0x000000091c197224 */ /* 0x002fe200078e02ff */
[----:B------:R-:W-:Y:S01]  /*85e0*/  ISETP.GT.AND P2, PT, R10, 0x8, P2 ;  /* 0x000000080a00780c */ /* 0x000fe20001744270 */
[----:B------:R-:W-:-:S02]  /*85f0*/  IMAD.X R23, R19, 0x1, R7, P5 ;  /* 0x0000000113177824 */ /* 0x000fc400028e0607 */
[-C--:B--2---:R-:W-:Y:S01]  /*8600*/  IMAD R153, R30, R9.reuse, RZ ;  /* 0x000000091e997224 */ /* 0x084fe200078e02ff */
[----:B------:R0:W-:Y:S01]  /*8610*/  @P6 STG.E desc[UR14][R20.64], R25 ;  /* 0x0000001914006986 */ /* 0x0001e2000c10190e */
[----:B------:R-:W-:Y:S01]  /*8620*/  IADD3 R15, P6, R8, 0x20, RZ ;  /* 0x00000020080f7810 */ /* 0x000fe20007fde0ff */
[-C--:B------:R-:W-:Y:S02]  /*8630*/  IMAD R37, R37, R9.reuse, RZ ;  /* 0x0000000925257224 */ /* 0x080fe400078e02ff */
[----:B------:R-:W-:Y:S01]  /*8640*/  IMAD R39, R39, R9, RZ ;  /* 0x0000000927277224 */ /* 0x000fe200078e02ff */
[----:B------:R-:W-:Y:S01]  /*8650*/  IADD3 R16, P5, R16, R15, RZ ;  /* 0x0000000f10107210 */ /* 0x000fe20007fbe0ff */
[----:B------:R-:W-:Y:S01]  /*8660*/  IMAD.X R14, RZ, RZ, R7, P6 ;  /* 0x000000ffff0e7224 */ /* 0x000fe200030e0607 */
[----:B------:R1:W-:Y:S01]  /*8670*/  @P1 STG.E desc[UR14][R22.64], R29 ;  /* 0x0000001d16001986 */ /* 0x0003e2000c10190e */
[----:B------:R-:W-:Y:S01]  /*8680*/  ISETP.GT.AND P1, PT, R13, 0x10, PT ;  /* 0x000000100d00780c */ /* 0x000fe20003f24270 */
[----:B------:R-:W-:Y:S01]  /*8690*/  IMAD R41, R41, R9, RZ ;  /* 0x0000000929297224 */ /* 0x000fe200078e02ff */
[----:B------:R-:W-:Y:S01]  /*86a0*/  IADD3 R24, P6, R20, R8, RZ ;  /* 0x0000000814187210 */ /* 0x000fe20007fde0ff */
[----:B------:R-:W-:Y:S01]  /*86b0*/  IMAD.X R17, R17, 0x1, R14, P5 ;  /* 0x0000000111117824 */ /* 0x000fe200028e060e */
[----:B---3--:R-:W-:Y:S01]  /*86c0*/  IADD3 R18, P5, R18, R15, RZ ;  /* 0x0000000f12127210 */ /* 0x008fe20007fbe0ff */
[----:B------:R-:W-:-:S02]  /*86d0*/  IMAD R43, R43, R9, RZ ;  /* 0x000000092b2b7224 */ /* 0x000fc400078e02ff */
[--C-:B0-----:R-:W-:Y:S01]  /*86e0*/  IMAD.X R25, R21, 0x1, R7.reuse, P6 ;  /* 0x0000000115197824 */ /* 0x101fe200030e0607 */
[----:B------:R0:W-:Y:S01]  /*86f0*/  @P4 STG.E desc[UR14][R16.64], R153 ;  /* 0x0000009910004986 */ /* 0x0001e2000c10190e */
[----:B------:R-:W-:Y:S01]  /*8700*/  IMAD.X R19, R19, 0x1, R14, P5 ;  /* 0x0000000113137824 */ /* 0x000fe200028e060e */
[----:B------:R-:W-:Y:S01]  /*8710*/  ISETP.GT.AND P5, PT, R10, RZ, P1 ;  /* 0x000000ff0a00720c */ /* 0x000fe20000fa4270 */
[-C--:B-1----:R-:W-:Y:S01]  /*8720*/  IMAD R29, R32, R9.reuse, RZ ;  /* 0x00000009201d7224 */ /* 0x082fe200078e02ff */
[----:B------:R-:W-:Y:S01]  /*8730*/  ISETP.GT.AND P4, PT, R13, 0x11, PT ;  /* 0x000000110d00780c */ /* 0x000fe20003f84270 */
[-C--:B------:R-:W-:Y:S01]  /*8740*/  IMAD R45, R45, R9.reuse, RZ ;  /* 0x000000092d2d7224 */ /* 0x080fe200078e02ff */
[----:B------:R1:W-:Y:S01]  /*8750*/  @P2 STG.E desc[UR14][R18.64], R31 ;  /* 0x0000001f12002986 */ /* 0x0003e2000c10190e */
[-C--:B------:R-:W-:Y:S01]  /*8760*/  IADD3 R26, P6, R22, R8.reuse, RZ ;  /* 0x00000008161a7210 */ /* 0x080fe20007fde0ff */
[-C--:B------:R-:W-:Y:S01]  /*8770*/  IMAD R47, R47, R9.reuse, RZ ;  /* 0x000000092f2f7224 */ /* 0x080fe200078e02ff */
[C---:B------:R-:W-:Y:S01]  /*8780*/  ISETP.GT.AND P2, PT, R10.reuse, RZ, P4 ;  /* 0x000000ff0a00720c */ /* 0x040fe20002744270 */
[-C--:B------:R-:W-:Y:S01]  /*8790*/  IMAD R49, R49, R9.reuse, RZ ;  /* 0x0000000931317224 */ /* 0x080fe200078e02ff */
[C---:B------:R-:W-:Y:S01]  /*87a0*/  ISETP.GT.AND P1, PT, R10.reuse, 0x8, P1 ;  /* 0x000000080a00780c */ /* 0x040fe20000f24270 */
[----:B------:R-:W-:Y:S01]  /*87b0*/  IMAD.X R27, R23, 0x1, R7, P6 ;  /* 0x00000001171b7824 */ /* 0x000fe200030e0607 */
[----:B------:R-:W-:Y:S01]  /*87c0*/  ISETP.GT.AND P4, PT, R10, 0x8, P4 ;  /* 0x000000080a00780c */ /* 0x000fe20002784270 */
[----:B------:R-:W-:Y:S01]  /*87d0*/  IMAD R51, R51, R9, RZ ;  /* 0x0000000933337224 */ /* 0x000fe200078e02ff */
[----:B------:R2:W-:Y:S01]  /*87e0*/  @P5 STG.E desc[UR14][R24.64], R29 ;  /* 0x0000001d18005986 */ /* 0x0005e2000c10190e */
[----:B0-----:R-:W-:Y:S01]  /*87f0*/  IADD3 R16, P5, R20, R15, RZ ;  /* 0x0000000f14107210 */ /* 0x001fe20007fbe0ff */
[-C--:B------:R-:W-:Y:S01]  /*8800*/  IMAD R53, R53, R9.reuse, RZ ;  /* 0x0000000935357224 */ /* 0x080fe200078e02ff */
[----:B------:R-:W-:Y:S01]  /*8810*/  IADD3 R20, P6, R24, R8, RZ ;  /* 0x0000000818147210 */ /* 0x000fe20007fde0ff */
[----:B-1----:R-:W-:-:S02]  /*8820*/  IMAD R31, R34, R9, RZ ;  /* 0x00000009221f7224 */ /* 0x002fc400078e02ff */
[--C-:B------:R-:W-:Y:S01]  /*8830*/  IMAD.X R17, R21, 0x1, R14.reuse, P5 ;  /* 0x0000000115117824 */ /* 0x100fe200028e060e */
[----:B------:R-:W-:Y:S01]  /*8840*/  IADD3 R18, P5, R22, R15, RZ ;  /* 0x0000000f16127210 */ /* 0x000fe20007fbe0ff */
[----:B------:R-:W-:Y:S01]  /*8850*/  @P2 STG.E desc[UR14][R26.64], R33 ;  /* 0x000000211a002986 */ /* 0x000fe2000c10190e */
[----:B------:R-:W-:Y:S01]  /*8860*/  ISETP.GT.AND P2, PT, R13, 0x18, PT ;  /* 0x000000180d00780c */ /* 0x000fe20003f44270 */
[--C-:B------:R-:W-:Y:S01]  /*8870*/  IMAD.X R21, R25, 0x1, R7.reuse, P6 ;  /* 0x0000000119157824 */ /* 0x100fe200030e0607 */
[----:B------:R-:W-:Y:S01]  /*8880*/  IADD3 R22, P6, R26, R8, RZ ;  /* 0x000000081a167210 */ /* 0x000fe20007fde0ff */
[----:B------:R-:W-:Y:S01]  /*8890*/  IMAD.X R19, R23, 0x1, R14, P5 ;  /* 0x0000000117137824 */ /* 0x000fe200028e060e */
[----:B------:R-:W-:Y:S01]  /*88a0*/  ISETP.GT.AND P5, PT, R10, RZ, P2 ;  /* 0x000000ff0a00720c */ /* 0x000fe200017a4270 */
[----:B------:R0:W-:Y:S01]  /*88b0*/  @P1 STG.E desc[UR14][R16.64], R31 ;  /* 0x0000001f10001986 */ /* 0x0001e2000c10190e */
[----:B------:R-:W-:Y:S01]  /*88c0*/  ISETP.GT.AND P1, PT, R13, 0x19, PT ;  /* 0x000000190d00780c */ /* 0x000fe20003f24270 */
[-C--:B--2---:R-:W-:Y:S01]  /*88d0*/  IMAD R29, R36, R9.reuse, RZ ;  /* 0x00000009241d7224 */ /* 0x084fe200078e02ff */
[C---:B------:R-:W-:Y:S01]  /*88e0*/  ISETP.GT.AND P2, PT, R10.reuse, 0x8, P2 ;  /* 0x000000080a00780c */ /* 0x040fe20001744270 */
[----:B------:R1:W-:Y:S01]  /*88f0*/  @P4 STG.E desc[UR14][R18.64], R35 ;  /* 0x0000002312004986 */ /* 0x0003e2000c10190e */
[C---:B------:R-:W-:Y:S01]  /*8900*/  ISETP.GT.AND P4, PT, R10.reuse, RZ, P1 ;  /* 0x000000ff0a00720c */ /* 0x040fe20000f84270 */
[----:B------:R-:W-:Y:S01]  /*8910*/  IMAD.X R23, R27, 0x1, R7, P6 ;  /* 0x000000011b177824 */ /* 0x000fe200030e0607 */
[----:B------:R-:W-:Y:S01]  /*8920*/  ISETP.GT.AND P1, PT, R10, 0x8, P1 ;  /* 0x000000080a00780c */ /* 0x000fe20000f24270 */
[----:B------:R-:W-:-:S02]  /*8930*/  IMAD R55, R55, R9, RZ ;  /* 0x0000000937377224 */ /* 0x000fc400078e02ff */
[----:B------:R-:W-:Y:S02]  /*8940*/  IMAD R57, R57, R9, RZ ;  /* 0x0000000939397224 */ /* 0x000fe400078e02ff */
[----:B------:R2:W-:Y:S01]  /*8950*/  @P5 STG.E desc[UR14][R20.64], R29 ;  /* 0x0000001d14005986 */ /* 0x0005e2000c10190e */
[----:B0-----:R-:W-:Y:S01]  /*8960*/  IADD3 R16, P5, R24, R15, RZ ;  /* 0x0000000f18107210 */ /* 0x001fe20007fbe0ff */
[-C--:B------:R-:W-:Y:S01]  /*8970*/  IMAD R31, R38, R9.reuse, RZ ;  /* 0x00000009261f7224 */ /* 0x080fe200078e02ff */
[-C--:B------:R-:W-:Y:S01]  /*8980*/  IADD3 R24, P6, R20, R8.reuse, RZ ;  /* 0x0000000814187210 */ /* 0x080fe20007fde0ff */
[----:B------:R-:W-:Y:S02]  /*8990*/  IMAD R59, R59, R9, RZ ;  /* 0x000000093b3b7224 */ /* 0x000fe400078e02ff */
[--C-:B------:R-:W-:Y:S01]  /*89a0*/  IMAD.X R17, R25, 0x1, R14.reuse, P5 ;  /* 0x0000000119117824 */ /* 0x100fe200028e060e */
[----:B-1----:R-:W-:Y:S01]  /*89b0*/  IADD3 R18, P5, R26, R15, RZ ;  /* 0x0000000f1a127210 */ /* 0x002fe20007fbe0ff */
        /* <DEDUP_REMOVED lines=359> */
[----:B------:R-:W-:-:S04]  /*a030*/  IMAD R151, R151, R9, RZ ;  /* 0x0000000997977224 */ /* 0x000fc800078e02ff */
[----:B------:R2:W-:Y:S01]  /*a040*/  @P5 STG.E desc[UR14][R20.64], R29 ;  /* 0x0000001d14005986 */ /* 0x0005e2000c10190e */
[----:B0-----:R-:W-:Y:S01]  /*a050*/  IADD3 R16, P5, R24, R15, RZ ;  /* 0x0000000f18107210 */ /* 0x001fe20007fbe0ff */
[----:B------:R-:W-:Y:S01]  /*a060*/  IMAD R31, R102, R9, RZ ;  /* 0x00000009661f7224 */ /* 0x000fe200078e02ff */
[----:B------:R-:W-:-:S03]  /*a070*/  IADD3 R24, P6, R20, R8, RZ ;  /* 0x0000000814187210 */ /* 0x000fc60007fde0ff */
        /* <DEDUP_REMOVED lines=10> */
[----:B--2---:R-:W-:Y:S01]  /*a120*/  IMAD R29, R104, R9, RZ ;  /* 0x00000009681d7224 */ /* 0x004fe200078e02ff */
[C---:B------:R-:W-:Y:S01]  /*a130*/  ISETP.GT.AND P1, PT, R10.reuse, 0x8, P1 ;  /* 0x000000080a00780c */ /* 0x040fe20000f24270 */
[----:B------:R1:W-:Y:S01]  /*a140*/  @P2 STG.E desc[UR14][R18.64], R103 ;  /* 0x0000006712002986 */ /* 0x0003e2000c10190e */
[C---:B------:R-:W-:Y:S01]  /*a150*/  ISETP.GT.AND P2, PT, R10.reuse, RZ, P4 ;  /* 0x000000ff0a00720c */ /* 0x040fe20002744270 */
[----:B------:R-:W-:Y:S01]  /*a160*/  IMAD.X R27, R23, 0x1, R7, P6 ;  /* 0x00000001171b7824 */ /* 0x000fe200030e0607 */
[----:B------:R-:W-:-:S05]  /*a170*/  ISETP.GT.AND P4, PT, R10, 0x8, P4 ;  /* 0x000000080a00780c */ /* 0x000fca0002784270 */
        /* <DEDUP_REMOVED lines=203> */
[----:B-1----:R-:W-:-:S03]  /*ae30*/  IADD3 R18, P6, R22, R15, RZ ;  /* 0x0000000f16127210 */ /* 0x002fc60007fde0ff */
[--C-:B------:R-:W-:Y:S01]  /*ae40*/  IMAD.X R17, R21, 0x1, R14.reuse, P5 ;  /* 0x0000000115117824 */ /* 0x100fe200028e060e */
[----:B------:R-:W-:Y:S01]  /*ae50*/  @P4 STG.E desc[UR14][R26.64], R145 ;  /* 0x000000911a004986 */ /* 0x000fe2000c10190e */
[----:B------:R-:W-:Y:S01]  /*ae60*/  ISETP.GT.AND P4, PT, R13, 0xf8, PT ;  /* 0x000000f80d00780c */ /* 0x000fe20003f84270 */
[--C-:B------:R-:W-:Y:S01]  /*ae70*/  IMAD.X R19, R23, 0x1, R14.reuse, P6 ;  /* 0x0000000117137824 */ /* 0x100fe200030e060e */
[----:B------:R-:W-:Y:S01]  /*ae80*/  ISETP.GT.AND P5, PT, R13, 0xf9, PT ;  /* 0x000000f90d00780c */ /* 0x000fe20003fa4270 */
[----:B------:R0:W-:Y:S01]  /*ae90*/  @P2 STG.E desc[UR14][R16.64], R31 ;  /* 0x0000001f10002986 */ /* 0x0001e2000c10190e */
[-C--:B------:R-:W-:Y:S01]  /*aea0*/  IADD3 R20, P2, R24, R8.reuse, RZ ;  /* 0x0000000818147210 */ /* 0x080fe20007f5e0ff */
[----:B------:R-:W-:Y:S01]  /*aeb0*/  IMAD R13, R150, R9, RZ ;  /* 0x00000009960d7224 */ /* 0x000fe200078e02ff */
[----:B--2---:R-:W-:Y:S01]  /*aec0*/  IADD3 R24, P6, R24, R15, RZ ;  /* 0x0000000f18187210 */ /* 0x004fe20007fde0ff */
[----:B------:R1:W-:Y:S01]  /*aed0*/  @P1 STG.E desc[UR14][R18.64], R147 ;  /* 0x0000009312001986 */ /* 0x0003e2000c10190e */
[C---:B------:R-:W-:Y:S01]  /*aee0*/  ISETP.GT.AND P1, PT, R10.reuse, RZ, P4 ;  /* 0x000000ff0a00720c */ /* 0x040fe20002724270 */
[C---:B------:R-:W-:Y:S01]  /*aef0*/  IMAD.X R21, R25.reuse, 0x1, R7, P2 ;  /* 0x0000000119157824 */ /* 0x040fe200010e0607 */
[----:B------:R-:W-:Y:S01]  /*af00*/  ISETP.GT.AND P2, PT, R10, RZ, P5 ;  /* 0x000000ff0a00720c */ /* 0x000fe20002f44270 */
[----:B------:R-:W-:Y:S01]  /*af10*/  IMAD.X R25, R25, 0x1, R14, P6 ;  /* 0x0000000119197824 */ /* 0x000fe200030e060e */
[----:B------:R-:W-:-:S02]  /*af20*/  IADD3 R22, P6, R26, R8, RZ ;  /* 0x000000081a167210 */ /* 0x000fc40007fde0ff */
[C---:B------:R-:W-:Y:S02]  /*af30*/  ISETP.GT.AND P4, PT, R10.reuse, 0x8, P4 ;  /* 0x000000080a00780c */ /* 0x040fe40002784270 */
[----:B------:R-:W-:Y:S01]  /*af40*/  ISETP.GT.AND P5, PT, R10, 0x8, P5 ;  /* 0x000000080a00780c */ /* 0x000fe20002fa4270 */
[----:B------:R-:W-:Y:S01]  /*af50*/  IMAD.X R23, R27, 0x1, R7, P6 ;  /* 0x000000011b177824 */ /* 0x000fe200030e0607 */
[----:B0-----:R-:W-:Y:S01]  /*af60*/  IADD3 R16, P6, R26, R15, RZ ;  /* 0x0000000f1a107210 */ /* 0x001fe20007fde0ff */
[----:B------:R-:W-:-:S04]  /*af70*/  IMAD R7, R148, R9, RZ ;  /* 0x0000000994077224 */ /* 0x000fc800078e02ff */
[----:B------:R-:W-:Y:S01]  /*af80*/  IMAD.X R17, R27, 0x1, R14, P6 ;  /* 0x000000011b117824 */ /* 0x000fe200030e060e */
[----:B------:R1:W-:Y:S04]  /*af90*/  @P1 STG.E desc[UR14][R20.64], R7 ;  /* 0x0000000714001986 */ /* 0x0003e8000c10190e */
[----:B------:R1:W-:Y:S04]  /*afa0*/  @P2 STG.E desc[UR14][R22.64], R149 ;  /* 0x0000009516002986 */ /* 0x0003e8000c10190e */
[----:B------:R1:W-:Y:S04]  /*afb0*/  @P4 STG.E desc[UR14][R24.64], R13 ;  /* 0x0000000d18004986 */ /* 0x0003e8000c10190e */
[----:B------:R1:W-:Y:S02]  /*afc0*/  @P5 STG.E desc[UR14][R16.64], R151 ;  /* 0x0000009710005986 */ /* 0x0003e4000c10190e */
.L_x_277:
[----:B------:R-:W-:Y:S05]  /*afd0*/  BSYNC B0 ;  /* 0x0000000000007941 */ /* 0x000fea0003800000 */
.L_x_25:
[----:B------:R-:W-:Y:S01]  /*afe0*/  ULDC UR8, c[0x0][0xc] ;  /* 0x0000030000087ab9 */ /* 0x000fe20000000800 */
[----:B------:R-:W-:Y:S01]  /*aff0*/  ULDC UR9, c[0x0][0x10] ;  /* 0x0000040000097ab9 */ /* 0x000fe20000000800 */
[----:B01----:R-:W0:Y:S01]  /*b000*/  LDC R7, c[0x0][0x14] ;  /* 0x00000500ff077b82 */ /* 0x003e220000000800 */
[----:B------:R-:W-:Y:S01]  /*b010*/  UIMAD.WIDE.U32 UR8, UR8, UR9, URZ ;  /* 0x00000009080872a5 */ /* 0x000fe2000f8e003f */
[----:B------:R-:W-:Y:S01]  /*b020*/  PRMT R10, RZ, 0x7610, R10 ;  /* 0x00007610ff0a7816 */ /* 0x000fe2000000000a */
[----:B------:R-:W-:-:S04]  /*b030*/  IMAD.MOV.U32 R8, RZ, RZ, -0x1 ;  /* 0xffffffffff087424 */ /* 0x000fc800078e00ff */
[----:B0-----:R-:W-:-:S04]  /*b040*/  IMAD.WIDE.U32 R2, R7, UR8, R2 ;  /* 0x0000000807027c25 */ /* 0x001fc8000f8e0002 */
[----:B------:R-:W-:Y:S01]  /*b050*/  IMAD R7, R7, UR9, RZ ;  /* 0x0000000907077c24 */ /* 0x000fe2000f8e02ff */
[----:B------:R-:W-:Y:S02]  /*b060*/  ULDC.64 UR8, c[0x0][0x750] ;  /* 0x0001d40000087ab9 */ /* 0x000fe40000000a00 */
[----:B------:R-:W-:Y:S01]  /*b070*/  ISETP.GE.U32.AND P1, PT, R2, UR8, PT ;  /* 0x0000000802007c0c */ /* 0x000fe2000bf26070 */
[----:B------:R-:W-:Y:S02]  /*b080*/  IMAD.IADD R3, R3, 0x1, R7 ;  /* 0x0000000103037824 */ /* 0x000fe400078e0207 */
[----:B------:R-:W-:-:S03]  /*b090*/  IMAD.MOV.U32 R7, RZ, RZ, -0x1 ;  /* 0xffffffffff077424 */ /* 0x000fc600078e00ff */
[----:B------:R-:W-:-:S13]  /*b0a0*/  ISETP.GE.U32.AND.EX P1, PT, R3, UR9, PT, P1 ;  /* 0x0000000903007c0c */ /* 0x000fda000bf26110 */
[----:B------:R-:W-:Y:S05]  /*b0b0*/  @P1 BRA `(.L_x_278) ;  /* 0x0000000400641947 */ /* 0x000fea0003800000 */
[----:B------:R-:W0:Y:S01]  /*b0c0*/  S2R R10, SR_CTAID.X ;  /* 0x00000000000a7919 */ /* 0x000e220000002500 */
[----:B------:R-:W1:Y:S01]  /*b0d0*/  LDC.64 R18, c[0x0][0x728] ;  /* 0x0001ca00ff127b82 */ /* 0x000e620000000a00 */
[----:B------:R-:W-:Y:S01]  /*b0e0*/  ULDC UR7, c[0x0][0x150] ;  /* 0x0000540000077ab9 */ /* 0x000fe20000000800 */
[----:B----4-:R-:W-:Y:S01]  /*b0f0*/  IMAD.MOV.U32 R16, RZ, RZ, R2 ;  /* 0x000000ffff107224 */ /* 0x010fe200078e0002 */
[----:B------:R-:W4:Y:S01]  /*b100*/  S2R R24, SR_CTAID.Y ;  /* 0x0000000000187919 */ /* 0x000f220000002600 */
[----:B------:R-:W-:-:S04]  /*b110*/  IMAD.MOV.U32 R17, RZ, RZ, R3 ;  /* 0x000000ffff117224 */ /* 0x000fc800078e0003 */
[----:B------:R-:W2:Y:S08]  /*b120*/  LDC R25, c[0x0][0x144] ;  /* 0x00005100ff197b82 */ /* 0x000eb00000000800 */
[----:B------:R-:W2:Y:S08]  /*b130*/  LDC R8, c[0x0][0x730] ;  /* 0x0001cc00ff087b82 */ /* 0x000eb00000000800 */
[----:B---3--:R-:W3:Y:S01]  /*b140*/  LDC.64 R22, c[0x0][0x720] ;  /* 0x0001c800ff167b82 */ /* 0x008ee20000000a00 */
[----:B-1----:R-:W-:-:S04]  /*b150*/  ISETP.NE.U32.AND P1, PT, R18, RZ, PT ;  /* 0x000000ff1200720c */ /* 0x002fc80003f25070 */
[----:B------:R-:W-:Y:S02]  /*b160*/  ISETP.NE.AND.EX P1, PT, R19, RZ, PT, P1 ;  /* 0x000000ff1300720c */ /* 0x000fe40003f25310 */
[----:B0-----:R-:W-:-:S05]  /*b170*/  I2FP.F32.U32 R7, R10 ;  /* 0x0000000a00077245 */ /* 0x001fca0000201000 */
[----:B------:R-:W-:-:S04]  /*b180*/  FMUL R7, R7, UR7 ;  /* 0x0000000707077c20 */ /* 0x000fc80008400000 */
[----:B------:R0:W1:Y:S02]  /*b190*/  F2I.U32.TRUNC.NTZ R20, R7 ;  /* 0x0000000700147305 */ /* 0x000064000020f000 */
[----:B--2-4-:R-:W-:Y:S05]  /*b1a0*/  @!P1 BRA `(.L_x_279) ;  /* 0x0000000000289947 */ /* 0x014fea0003800000 */
[----:B0-----:R-:W0:Y:S02]  /*b1b0*/  LDC R7, c[0x0][0x734] ;  /* 0x0001cd00ff077b82 */ /* 0x001e240000000800 */
        /* <DEDUP_REMOVED lines=9> */
.L_x_279:
[-CC-:B------:R-:W-:Y:S01]  /*b250*/  SHF.R.U64 R18, R16, R8.reuse, R17.reuse ;  /* 0x0000000810127219 */ /* 0x180fe20000001211 */
[----:B------:R-:W2:Y:S01]  /*b260*/  LDC.64 R28, c[0x0][0x740] ;  /* 0x0001d000ff1c7b82 */ /* 0x000ea20000000a00 */
[----:B0-----:R-:W-:Y:S01]  /*b270*/  SHF.R.U32.HI R7, RZ, R8, R17 ;  /* 0x00000008ff077219 */ /* 0x001fe20000011611 */
[----:B-1----:R-:W-:Y:S01]  /*b280*/  IMAD.MOV R20, RZ, RZ, -R20 ;  /* 0x000000ffff147224 */ /* 0x002fe200078e0a14 */
[----:B------:R-:W-:Y:S01]  /*b290*/  IADD3 R15, P1, RZ, -R18, RZ ;  /* 0x80000012ff0f7210 */ /* 0x000fe20007f3e0ff */
[----:B------:R-:W-:Y:S02]  /*b2a0*/  ULDC UR7, c[0x0][0x154] ;  /* 0x0000550000077ab9 */ /* 0x000fe40000000800 */
[----:B------:R-:W-:Y:S02]  /*b2b0*/  IMAD R25, R25, R20, R10 ;  /* 0x0000001419197224 */ /* 0x000fe400078e020a */
[----:B------:R-:W0:Y:S01]  /*b2c0*/  LDC R14, c[0x0][0x718] ;  /* 0x0001c600ff0e7b82 */ /* 0x000e220000000800 */
[----:B------:R-:W-:-:S02]  /*b2d0*/  IMAD.X R7, RZ, RZ, ~R7, P1 ;  /* 0x000000ffff077224 */ /* 0x000fc400008e0e07 */
[----:B---3--:R-:W-:-:S04]  /*b2e0*/  IMAD.WIDE.U32 R12, R15, R22, R2 ;  /* 0x000000160f0c7225 */ /* 0x008fc800078e0002 */
[----:B------:R-:W-:Y:S01]  /*b2f0*/  IMAD R8, R7, R22, RZ ;  /* 0x0000001607087224 */ /* 0x000fe200078e02ff */
[----:B------:R-:W1:Y:S03]  /*b300*/  LDC R16, c[0x0][0x708] ;  /* 0x0001c200ff107b82 */ /* 0x000e660000000800 */
[----:B------:R-:W-:Y:S01]  /*b310*/  IMAD R7, R15, R23, R8 ;  /* 0x000000170f077224 */ /* 0x000fe200078e0208 */
[----:B------:R-:W-:Y:S01]  /*b320*/  I2FP.F32.U32 R8, R24 ;  /* 0x0000001800087245 */ /* 0x000fe20000201000 */
[----:B------:R-:W-:Y:S02]  /*b330*/  IMAD.MOV.U32 R15, RZ, RZ, 0x1 ;  /* 0x00000001ff0f7424 */ /* 0x000fe400078e00ff */
[----:B------:R-:W-:Y:S01]  /*b340*/  IMAD.IADD R7, R13, 0x1, R7 ;  /* 0x000000010d077824 */ /* 0x000fe200078e0207 */
[----:B------:R-:W3:Y:S01]  /*b350*/  LDC R26, c[0x0][0x758] ;  /* 0x0001d600ff1a7b82 */ /* 0x000ee20000000800 */
[----:B--2---:R-:W-:Y:S01]  /*b360*/  ISETP.NE.U32.AND P1, PT, R28, RZ, PT ;  /* 0x000000ff1c00720c */ /* 0x004fe20003f25070 */
[----:B------:R-:W-:-:S03]  /*b370*/  IMAD.MOV.U32 R13, RZ, RZ, -0x1 ;  /* 0xffffffffff0d7424 */ /* 0x000fc600078e00ff */
[----:B------:R-:W-:-:S03]  /*b380*/  ISETP.NE.AND.EX P1, PT, R29, RZ, PT, P1 ;  /* 0x000000ff1d00720c */ /* 0x000fc60003f25310 */
[----:B------:R-:W2:Y:S01]  /*b390*/  LDC R23, c[0x0][0x148] ;  /* 0x00005200ff177b82 */ /* 0x000ea20000000800 */
[-CC-:B0-----:R-:W-:Y:S02]  /*b3a0*/  SHF.R.U64 R10, R12, R14.reuse, R7.reuse ;  /* 0x0000000e0c0a7219 */ /* 0x181fe40000001207 */
[----:B------:R-:W-:Y:S01]  /*b3b0*/  SHF.R.U32.HI R7, RZ, R14, R7 ;  /* 0x0000000eff077219 */ /* 0x000fe20000011607 */
[----:B------:R-:W-:-:S04]  /*b3c0*/  FMUL R14, R8, UR7 ;  /* 0x00000007080e7c20 */ /* 0x000fc80008400000 */
[----:B------:R-:W0:Y:S01]  /*b3d0*/  LDC R22, c[0x0][0x700] ;  /* 0x0001c000ff167b82 */ /* 0x000e220000000800 */
[----:B------:R4:W0:Y:S01]  /*b3e0*/  F2I.U32.TRUNC.NTZ R20, R14 ;  /* 0x0000000e00147305 */ /* 0x000822000020f000 */
[-CC-:B-1----:R-:W-:Y:S02]  /*b3f0*/  SHF.R.U64 R8, R10, R16.reuse, R7.reuse ;  /* 0x000000100a087219 */ /* 0x182fe40000001207 */
[----:B------:R-:W-:-:S04]  /*b400*/  SHF.R.U32.HI R7, RZ, R16, R7 ;  /* 0x00000010ff077219 */ /* 0x000fc80000011607 */
[----:B------:R-:W1:Y:S01]  /*b410*/  LDC R30, c[0x0][0x748] ;  /* 0x0001d200ff1e7b82 */ /* 0x000e620000000800 */
[-C--:B---3--:R-:W-:Y:S02]  /*b420*/  SHF.L.U32 R12, R13, R26.reuse, RZ ;  /* 0x0000001a0d0c7219 */ /* 0x088fe400000006ff */
[-CC-:B------:R-:W-:Y:S02]  /*b430*/  SHF.R.U64 R21, R8, R26.reuse, R7.reuse ;  /* 0x0000001a08157219 */ /* 0x180fe40000001207 */
[----:B------:R-:W-:Y:S02]  /*b440*/  SHF.R.U32.HI R13, RZ, R26, R7 ;  /* 0x0000001aff0d7219 */ /* 0x000fe40000011607 */
[----:B------:R-:W-:Y:S01]  /*b450*/  LOP3.LUT R27, RZ, R12, RZ, 0x33, !PT ;  /* 0x0000000cff1b7212 */ /* 0x000fe200078e33ff */
[----:B------:R-:W3:Y:S01]  /*b460*/  LDC R31, c[0x0][0x738] ;  /* 0x0001ce00ff1f7b82 */ /* 0x000ee20000000800 */
[----:B------:R-:W-:Y:S01]  /*b470*/  SHF.L.U32 R26, R15, R26, RZ ;  /* 0x0000001a0f1a7219 */ /* 0x000fe200000006ff */
[----:B------:R-:W-:-:S06]  /*b480*/  IMAD.MOV.U32 R12, RZ, RZ, R21 ;  /* 0x000000ffff0c7224 */ /* 0x000fcc00078e0015 */
[----:B------:R-:W0:Y:S01]  /*b490*/  LDC R32, c[0x0][0x710] ;  /* 0x0001c400ff207b82 */ /* 0x000e220000000800 */
[----:B----4-:R-:W-:Y:S05]  /*b4a0*/  @!P1 BRA `(.L_x_280) ;  /* 0x0000000000289947 */ /* 0x010fea0003800000 */
        /* <DEDUP_REMOVED lines=10> */
.L_x_280:
[----:B-1----:R-:W-:Y:S01]  /*b550*/  SHF.R.U64 R7, R12, R30, R13 ;  /* 0x0000001e0c077219 */ /* 0x002fe2000000120d */
[----:B0-----:R-:W-:Y:S01]  /*b560*/  VIADD R13, R22, 0xffffffff ;  /* 0xffffffff160d7836 */ /* 0x001fe20000000000 */
[----:B------:R-:W-:Y:S01]  /*b570*/  LOP3.LUT R12, R8, R27, RZ, 0xc0, !PT ;  /* 0x0000001b080c7212 */ /* 0x000fe200078ec0ff */
[----:B------:R-:W-:Y:S02]  /*b580*/  IMAD.MOV R20, RZ, RZ, -R20 ;  /* 0x000000ffff147224 */ /* 0x000fe400078e0a14 */
[----:B------:R-:W-:Y:S01]  /*b590*/  IMAD.MOV R8, RZ, RZ, -R7 ;  /* 0x000000ffff087224 */ /* 0x000fe200078e0a07 */
[----:B------:R-:W-:Y:S01]  /*b5a0*/  LOP3.LUT R10, R10, R13, RZ, 0xc0, !PT ;  /* 0x0000000d0a0a7212 */ /* 0x000fe200078ec0ff */
[----:B------:R-:W-:Y:S02]  /*b5b0*/  IMAD R12, R26, R7, R12 ;  /* 0x000000071a0c7224 */ /* 0x000fe400078e020c */
[----:B--2---:R-:W-:Y:S02]  /*b5c0*/  @P3 IMAD R25, R23, R20, R24 ;  /* 0x0000001417193224 */ /* 0x004fe400078e0218 */
[----:B---3--:R-:W-:-:S02]  /*b5d0*/  IMAD R7, R8, R31, R21 ;  /* 0x0000001f08077224 */ /* 0x008fc400078e0215 */
[----:B------:R-:W-:Y:S02]  /*b5e0*/  IMAD.MOV.U32 R8, RZ, RZ, 0x1 ;  /* 0x00000001ff087424 */ /* 0x000fe400078e00ff */
[----:B------:R-:W-:Y:S02]  /*b5f0*/  IMAD R12, R12, R32, R25 ;  /* 0x000000200c0c7224 */ /* 0x000fe400078e0219 */
[--C-:B------:R-:W-:Y:S01]  /*b600*/  IMAD R7, R7, R22, R10.reuse ;  /* 0x0000001607077224 */ /* 0x100fe200078e020a */
[----:B------:R-:W-:-:S04]  /*b610*/  PRMT R10, R8, 0x7610, R10 ;  /* 0x00007610080a7816 */ /* 0x000fc8000000000a */
[----:B------:R-:W-:Y:S02]  /*b620*/  SEL R8, R7, R12, !P3 ;  /* 0x0000000c07087207 */ /* 0x000fe40005800000 */
[----:B------:R-:W-:Y:S01]  /*b630*/  SEL R12, R12, R7, !P3 ;  /* 0x000000070c0c7207 */ /* 0x000fe20005800000 */
[----:B------:R-:W-:-:S07]  /*b640*/  IMAD.MOV.U32 R7, RZ, RZ, R18 ;  /* 0x000000ffff077224 */ /* 0x000fce00078e0012 */
.L_x_278:
[----:B------:R-:W-:-:S13]  /*b650*/  LOP3.LUT P1, RZ, R10, 0xff, RZ, 0xc0, !PT ;  /* 0x000000ff0aff7812 */ /* 0x000fda000782c0ff */
[----:B------:R-:W-:Y:S05]  /*b660*/  @P1 BRA `(.L_x_281) ;  /* 0xffffff5800cc1947 */ /* 0x000fea000383ffff */
[----:B------:R-:W-:Y:S05]  /*b670*/  EXIT ;  /* 0x000000000000794d */ /* 0x000fea0003800000 */
.L_x_7:
[----:B0-----:R-:W-:Y:S01]  /*b680*/  ULDC.64 UR4, c[0x0][0x750] ;  /* 0x0001d40000047ab9 */ /* 0x001fe20000000a00 */
        /* <DEDUP_REMOVED lines=25> */
.L_x_283:
[----:B------:R-:W0:Y:S01]  /*b820*/  LDC.64 R28, c[0x0][0x740] ;  /* 0x0001d000ff1c7b82 */ /* 0x000e220000000a00 */
[-CC-:B------:R-:W-:Y:S01]  /*b830*/  SHF.R.U64 R20, R18, R6.reuse, R19.reuse ;  /* 0x0000000612147219 */ /* 0x180fe20000001213 */
[----:B------:R-:W-:Y:S01]  /*b840*/  IMAD.MOV.U32 R27, RZ, RZ, 0x1 ;  /* 0x00000001ff1b7424 */ /* 0x000fe200078e00ff */
        /* <DEDUP_REMOVED lines=10> */
[----:B0-----:R-:W-:Y:S01]  /*b8f0*/  ISETP.NE.U32.AND P0, PT, R28, RZ, PT ;  /* 0x000000ff1c00720c */ /* 0x001fe20003f05070 */
[----:B------:R-:W-:-:S03]  /*b900*/  IMAD.MOV.U32 R15, RZ, RZ, -0x1 ;  /* 0xffffffffff0f7424 */ /* 0x000fc600078e00ff */
[----:B------:R-:W-:Y:S02]  /*b910*/  ISETP.NE.AND.EX P0, PT, R29, RZ, PT, P0 ;  /* 0x000000ff1d00720c */ /* 0x000fe40003f05300 */
[----:B------:R-:W0:Y:S01]  /*b920*/  LDC R23, c[0x0][0x700] ;  /* 0x0001c000ff177b82 */ /* 0x000e220000000800 */
[-CC-:B-1----:R-:W-:Y:S02]  /*b930*/  SHF.R.U64 R8, R14, R12.reuse, R5.reuse ;  /* 0x0000000c0e087219 */ /* 0x182fe40000001205 */
[----:B------:R-:W-:-:S05]  /*b940*/  SHF.R.U32.HI R5, RZ, R12, R5 ;  /* 0x0000000cff057219 */ /* 0x000fca0000011605 */
[----:B------:R-:W1:Y:S01]  /*b950*/  LDC R6, c[0x0][0x748] ;  /* 0x0001d200ff067b82 */ /* 0x000e620000000800 */
[-CC-:B--2---:R-:W-:Y:S02]  /*b960*/  SHF.R.U64 R12, R8, R16.reuse, R5.reuse ;  /* 0x00000010080c7219 */ /* 0x184fe40000001205 */
[----:B------:R-:W-:-:S05]  /*b970*/  SHF.R.U32.HI R5, RZ, R16, R5 ;  /* 0x00000010ff057219 */ /* 0x000fca0000011605 */
[----:B------:R-:W2:Y:S01]  /*b980*/  LDC R25, c[0x0][0x738] ;  /* 0x0001ce00ff197b82 */ /* 0x000ea20000000800 */
[-C--:B---3--:R-:W-:Y:S02]  /*b990*/  SHF.L.U32 R14, R15, R26.reuse, RZ ;  /* 0x0000001a0f0e7219 */ /* 0x088fe400000006ff */
[--C-:B------:R-:W-:Y:S02]  /*b9a0*/  SHF.R.U64 R24, R12, R26, R5.reuse ;  /* 0x0000001a0c187219 */ /* 0x100fe40000001205 */
[----:B------:R-:W-:Y:S02]  /*b9b0*/  LOP3.LUT R31, RZ, R14, RZ, 0x33, !PT ;  /* 0x0000000eff1f7212 */ /* 0x000fe400078e33ff */
[----:B------:R-:W-:Y:S01]  /*b9c0*/  SHF.R.U32.HI R15, RZ, R26, R5 ;  /* 0x0000001aff0f7219 */ /* 0x000fe20000011605 */
[----:B------:R-:W3:Y:S01]  /*b9d0*/  LDC R30, c[0x0][0x710] ;  /* 0x0001c400ff1e7b82 */ /* 0x000ee20000000800 */
[----:B------:R-:W-:Y:S01]  /*b9e0*/  IMAD.MOV.U32 R14, RZ, RZ, R24 ;  /* 0x000000ffff0e7224 */ /* 0x000fe200078e0018 */
[----:B------:R-:W-:Y:S06]  /*b9f0*/  @!P0 BRA `(.L_x_284) ;  /* 0x0000000000288947 */ /* 0x000fec0003800000 */
        /* <DEDUP_REMOVED lines=10> */
.L_x_284:
[----:B-1----:R-:W-:Y:S01]  /*baa0*/  SHF.R.U64 R6, R14, R6, R15 ;  /* 0x000000060e067219 */ /* 0x002fe2000000120f */
[----:B0-----:R-:W-:Y:S01]  /*bab0*/  VIADD R15, R23, 0xffffffff ;  /* 0xffffffff170f7836 */ /* 0x001fe20000000000 */
[----:B------:R-:W-:Y:S01]  /*bac0*/  SHF.L.U32 R27, R27, R26, RZ ;  /* 0x0000001a1b1b7219 */ /* 0x000fe200000006ff */
[----:B------:R-:W-:Y:S01]  /*bad0*/  @P3 IMAD R9, R13, R22, R10 ;  /* 0x000000160d093224 */ /* 0x000fe200078e020a */
[----:B------:R-:W-:Y:S01]  /*bae0*/  LOP3.LUT R5, R12, R31, RZ, 0xc0, !PT ;  /* 0x0000001f0c057212 */ /* 0x000fe200078ec0ff */
[----:B------:R-:W-:Y:S01]  /*baf0*/  IMAD.MOV R11, RZ, RZ, -R6 ;  /* 0x000000ffff0b7224 */ /* 0x000fe200078e0a06 */
[----:B------:R-:W-:-:S03]  /*bb00*/  LOP3.LUT R10, R8, R15, RZ, 0xc0, !PT ;  /* 0x0000000f080a7212 */ /* 0x000fc600078ec0ff */
[----:B------:R-:W-:Y:S02]  /*bb10*/  IMAD R6, R27, R6, R5 ;  /* 0x000000061b067224 */ /* 0x000fe400078e0205 */
[----:B--2---:R-:W-:Y:S02]  /*bb20*/  IMAD R5, R11, R25, R24 ;  /* 0x000000190b057224 */ /* 0x004fe400078e0218 */
[----:B---3--:R-:W-:Y:S02]  /*bb30*/  IMAD R8, R6, R30, R9 ;  /* 0x0000001e06087224 */ /* 0x008fe400078e0209 */
[----:B------:R-:W-:Y:S02]  /*bb40*/  IMAD.MOV.U32 R6, RZ, RZ, 0x1 ;  /* 0x00000001ff067424 */ /* 0x000fe400078e00ff */
[----:B------:R-:W-:-:S03]  /*bb50*/  IMAD R9, R5, R23, R10 ;  /* 0x0000001705097224 */ /* 0x000fc600078e020a */
[----:B------:R-:W-:Y:S02]  /*bb60*/  PRMT R5, R6, 0x7610, R5 ;  /* 0x0000761006057816 */ /* 0x000fe40000000005 */
[----:B------:R-:W-:Y:S02]  /*bb70*/  SEL R6, R9, R8, !P3 ;  /* 0x0000000809067207 */ /* 0x000fe40005800000 */
[----:B------:R-:W-:-:S07]  /*bb80*/  SEL R8, R8, R9, !P3 ;  /* 0x0000000908087207 */ /* 0x000fce0005800000 */
.L_x_282:
[----:B------:R-:W-:-:S08]  /*bb90*/  NOP ;  /* 0x0000000000007918 */ /* 0x000fd00000000000 */
[----:B------:R-:W0:-:S00]  /*bba0*/  USETMAXREG.DEALLOC.CTAPOOL 0x28 ;  /* 0x00000028000079c8 */ /* 0x000e0000080e0500 */
[----:B0-----:R-:W-:-:S13]  /*bbb0*/  ISETP.NE.AND P0, PT, R7, RZ, PT ;  /* 0x000000ff0700720c */ /* 0x001fda0003f05270 */
[----:B------:R-:W-:Y:S05]  /*bbc0*/  @P0 EXIT ;  /* 0x000000000000094d */ /* 0x000fea0003800000 */
[----:B------:R-:W-:Y:S01]  /*bbd0*/  LOP3.LUT P0, RZ, R5, 0xff, RZ, 0xc0, !PT ;  /* 0x000000ff05ff7812 */ /* 0x000fe2000780c0ff */
[----:B------:R-:W-:Y:S02]  /*bbe0*/  IMAD.MOV.U32 R5, RZ, RZ, 0x1 ;  /* 0x00000001ff057424 */ /* 0x000fe400078e00ff */
[----:B------:R-:W-:-:S10]  /*bbf0*/  IMAD.MOV.U32 R10, RZ, RZ, RZ ;  /* 0x000000ffff0a7224 */ /* 0x000fd400078e00ff */
[----:B------:R-:W-:Y:S05]  /*bc00*/  @!P0 BRA `(.L_x_285) ;  /* 0x0000000c00848947 */ /* 0x000fea0003800000 */
[----:B------:R-:W0:Y:S01]  /*bc10*/  LDC R5, c[0x0][0x28c] ;  /* 0x0000a300ff057b82 */ /* 0x000e220000000800 */
[----:B------:R-:W1:Y:S01]  /*bc20*/  S2R R17, SR_CgaCtaId ;  /* 0x0000000000117919 */ /* 0x000e620000008800 */
[----:B------:R-:W-:Y:S01]  /*bc30*/  ULDC UR5, c[0x0][0x758] ;  /* 0x0001d60000057ab9 */ /* 0x000fe20000000800 */
[----:B------:R-:W-:Y:S01]  /*bc40*/  UMOV UR7, 0xffffffff ;  /* 0xffffffff00077882 */ /* 0x000fe20000000000 */
[----:B------:R-:W-:Y:S01]  /*bc50*/  ULDC UR6, c[0x0][0xc] ;  /* 0x0000030000067ab9 */ /* 0x000fe20000000800 */
[----:B------:R-:W-:Y:S01]  /*bc60*/  USHF.L.U32 UR9, UR7, UR5, URZ ;  /* 0x0000000507097299 */ /* 0x000fe2000800063f */
[----:B------:R-:W-:Y:S01]  /*bc70*/  BSSY B0, `(.L_x_285) ;  /* 0x00000da000007945 */ /* 0x000fe20003800000 */
[----:B------:R-:W-:Y:S01]  /*bc80*/  UMOV UR8, 0x1 ;  /* 0x0000000100087882 */ /* 0x000fe20000000000 */
[----:B------:R-:W-:Y:S01]  /*bc90*/  ULDC UR7, c[0x0][0x10] ;  /* 0x0000040000077ab9 */ /* 0x000fe20000000800 */
[----:B------:R-:W-:Y:S01]  /*bca0*/  USHF.L.U32 UR5, UR8, UR5, URZ ;  /* 0x0000000508057299 */ /* 0x000fe2000800063f */
[----:B------:R-:W-:Y:S01]  /*bcb0*/  IMAD.MOV.U32 R12, RZ, RZ, 0x1 ;  /* 0x00000001ff0c7424 */ /* 0x000fe200078e00ff */
[----:B------:R-:W-:Y:S01]  /*bcc0*/  UIMAD.WIDE.U32 UR6, UR6, UR7, URZ ;  /* 0x00000007060672a5 */ /* 0x000fe2000f8e003f */
[----:B------:R-:W-:Y:S01]  /*bcd0*/  LOP3.LUT R11, R4, 0x2, RZ, 0xfc, !PT ;  /* 0x00000002040b7812 */ /* 0x000fe200078efcff */
[----:B------:R-:W-:Y:S01]  /*bce0*/  ULDC UR8, c[0x0][0x14] ;  /* 0x0000050000087ab9 */ /* 0x000fe20000000800 */
[----:B------:R-:W-:Y:S01]  /*bcf0*/  ULDC UR4, c[0x0][0x700] ;  /* 0x0001c00000047ab9 */ /* 0x000fe20000000800 */
[----:B------:R-:W-:-:S02]  /*bd00*/  UIMAD.WIDE.U32 UR32, UR6, UR8, URZ ;  /* 0x00000008062072a5 */ /* 0x000fc4000f8e003f */
[----:B------:R-:W-:Y:S02]  /*bd10*/  UIMAD UR7, UR7, UR8, URZ ;  /* 0x00000008070772a4 */ /* 0x000fe4000f8e023f */
[----:B------:R-:W-:Y:S02]  /*bd20*/  UIADD3 UR4, UR4, -0x1, URZ ;  /* 0xffffffff04047890 */ /* 0x000fe4000fffe03f */
[----:B------:R-:W-:Y:S02]  /*bd30*/  ULOP3.LUT UR6, URZ, UR9, URZ, 0x33, !UPT ;  /* 0x000000093f067292 */ /* 0x000fe4000f8e333f */
[----:B------:R-:W-:Y:S01]  /*bd40*/  UIADD3 UR7, UR33, UR7, URZ ;  /* 0x0000000721077290 */ /* 0x000fe2000fffe03f */
[----:B0-----:R-:W-:Y:S01]  /*bd50*/  VIADD R5, R5, 0x7f ;  /* 0x0000007f05057836 */ /* 0x001fe20000000000 */
[----:B------:R-:W-:-:S04]  /*bd60*/  ULDC.64 UR34, c[0x0][0x198] ;  /* 0x0000660000227ab9 */ /* 0x000fc80000000a00 */
[----:B------:R-:W-:-:S04]  /*bd70*/  SHF.R.S32.HI R10, RZ, 0x1f, R5 ;  /* 0x0000001fff0a7819 */ /* 0x000fc80000011405 */
[----:B------:R-:W-:Y:S01]  /*bd80*/  LEA.HI R15, R10, R5, RZ, 0x7 ;  /* 0x000000050a0f7211 */ /* 0x000fe200078f38ff */
[C---:B-1----:R-:W-:Y:S02]  /*bd90*/  IMAD.SHL.U32 R13, R17.reuse, 0x40, RZ ;  /* 0x00000040110d7824 */ /* 0x042fe400078e00ff */
[C---:B------:R-:W-:Y:S01]  /*bda0*/  IMAD.SHL.U32 R14, R17.reuse, 0x1000, RZ ;  /* 0x00001000110e7824 */ /* 0x040fe200078e00ff */
[----:B------:R-:W-:Y:S01]  /*bdb0*/  SHF.R.S32.HI R15, RZ, 0x7, R15 ;  /* 0x00000007ff0f7819 */ /* 0x000fe2000001140f */
[----:B------:R-:W-:Y:S01]  /*bdc0*/  IMAD.SHL.U32 R16, R17, 0x80, RZ ;  /* 0x0000008011107824 */ /* 0x000fe200078e00ff */
[----:B------:R-:W-:Y:S01]  /*bdd0*/  LOP3.LUT R13, R13, 0x40, RZ, 0xc0, !PT ;  /* 0x000000400d0d7812 */ /* 0x000fe200078ec0ff */
[----:B------:R-:W-:Y:S01]  /*bde0*/  IMAD.SHL.U32 R17, R17, 0x400, RZ ;  /* 0x0000040011117824 */ /* 0x000fe200078e00ff */
[----:B------:R-:W-:Y:S01]  /*bdf0*/  LOP3.LUT R14, R14, 0x1000, RZ, 0xc0, !PT ;  /* 0x000010000e0e7812 */ /* 0x000fe200078ec0ff */
[----:B------:R-:W-:Y:S01]  /*be00*/  IMAD.MOV.U32 R5, RZ, RZ, 0x1 ;  /* 0x00000001ff057424 */ /* 0x000fe200078e00ff */
[----:B------:R-:W-:Y:S01]  /*be10*/  LOP3.LUT R16, R16, 0x80, RZ, 0xc0, !PT ;  /* 0x0000008010107812 */ /* 0x000fe200078ec0ff */
[----:B------:R-:W-:Y:S01]  /*be20*/  IMAD.MOV.U32 R10, RZ, RZ, RZ ;  /* 0x000000ffff0a7224 */ /* 0x000fe200078e00ff */
[----:B------:R-:W-:Y:S01]  /*be30*/  LOP3.LUT R17, R17, 0x400, RZ, 0xc0, !PT ;  /* 0x0000040011117812 */ /* 0x000fe200078ec0ff */
[----:B------:R-:W-:-:S07]  /*be40*/  VIADD R18, R15, 0x1 ;  /* 0x000000010f127836 */ /* 0x000fce0000000000 */
.L_x_296:
[----:B------:R-:W-:-:S03]  /*be50*/  UMOV UR8, 0xffffffff ;  /* 0xffffffff00087882 */ /* 0x000fc60000000000 */
[----:B------:R-:W-:Y:S05]  /*be60*/  BRA.DIV UR8, `(.L_x_286) ;  /* 0x0000000e08e87947 */ /* 0x000fea000b800000 */
[----:B------:R-:W-:-:S13]  /*be70*/  ELECT P0, URZ, PT ;  /* 0x00000000003f782f */ /* 0x000fda0003800000 */
.L_x_308:
[----:B------:R-:W0:Y:S01]  /*be80*/  LDC R7, c[0x0][0x28c] ;  /* 0x0000a300ff077b82 */ /* 0x000e220000000800 */
[----:B------:R-:W-:Y:S01]  /*be90*/  BSSY B1, `(.L_x_287) ;  /* 0x0000047000017945 */ /* 0x000fe20003800000 */
[----:B0-----:R-:W-:-:S13]  /*bea0*/  ISETP.LT.OR P0, PT, R7, 0x1, !P0 ;  /* 0x000000010700780c */ /* 0x001fda0004701670 */
[----:B------:R-:W-:Y:S05]  /*beb0*/  @P0 BRA `(.L_x_288) ;  /* 0x0000000400100947 */ /* 0x000fea0003800000 */
[C---:B------:R-:W-:Y:S02]  /*bec0*/  IMAD R23, R8.reuse, 0x100, R16 ;  /* 0x0000010008177824 */ /* 0x040fe400078e0210 */
[----:B------:R-:W-:Y:S02]  /*bed0*/  IMAD R22, R8, 0x80, R13 ;  /* 0x0000008008167824 */ /* 0x000fe400078e020d */
[----:B------:R-:W-:Y:S02]  /*bee0*/  IMAD.SHL.U32 R6, R6, 0x100, RZ ;  /* 0x0000010006067824 */ /* 0x000fe400078e00ff */
[----:B------:R-:W-:Y:S02]  /*bef0*/  IMAD.MOV.U32 R25, RZ, RZ, RZ ;  /* 0x000000ffff197224 */ /* 0x000fe400078e00ff */
[----:B------:R-:W-:Y:S02]  /*bf00*/  IMAD.MOV.U32 R27, RZ, RZ, RZ ;  /* 0x000000ffff1b7224 */ /* 0x000fe400078e00ff */
[----:B------:R-:W-:-:S02]  /*bf10*/  IMAD.MOV.U32 R7, RZ, RZ, R18 ;  /* 0x000000ffff077224 */ /* 0x000fc400078e0012 */
[----:B------:R-:W-:Y:S02]  /*bf20*/  IMAD.MOV.U32 R8, RZ, RZ, R5 ;  /* 0x000000ffff087224 */ /* 0x000fe400078e0005 */
[----:B------:R-:W-:Y:S02]  /*bf30*/  IMAD.MOV.U32 R9, RZ, RZ, R10 ;  /* 0x000000ffff097224 */ /* 0x000fe400078e000a */
[----:B------:R-:W-:-:S07]  /*bf40*/  IMAD.MOV.U32 R28, RZ, RZ, RZ ;  /* 0x000000ffff1c7224 */ /* 0x000fce00078e00ff */
.L_x_291:
[----:B------:R-:W0:Y:S01]  /*bf50*/  S2R R24, SR_CgaCtaId ;  /* 0x0000000000187919 */ /* 0x000e220000008800 */
[----:B------:R-:W-:Y:S02]  /*bf60*/  MOV R19, 0x400 ;  /* 0x0000040000137802 */ /* 0x000fe40000000f00 */
[----:B------:R-:W-:-:S13]  /*bf70*/  LOP3.LUT P1, RZ, R0, 0x7f, RZ, 0xc0, !PT ;  /* 0x0000007f00ff7812 */ /* 0x000fda000782c0ff */
[----:B------:R-:W1:Y:S01]  /*bf80*/  @!P1 LDC R21, c[0x0][0x640] ;  /* 0x00019000ff159b82 */ /* 0x000e620000000800 */
[----:B0-----:R-:W-:Y:S02]  /*bf90*/  LEA R26, R24, R19, 0x18 ;  /* 0x00000013181a7211 */ /* 0x001fe400078ec0ff */
[----:B------:R-:W-:-:S03]  /*bfa0*/  SHF.L.U32 R19, R8, 0x1f, RZ ;  /* 0x0000001f08137819 */ /* 0x000fc600000006ff */
[----:B------:R-:W-:-:S04]  /*bfb0*/  IMAD R24, R9, 0x8, R26 ;  /* 0x0000000809187824 */ /* 0x000fc800078e021a */
[----:B------:R-:W0:Y:S02]  /*bfc0*/  SYNCS.PHASECHK.TRANS64.TRYWAIT P0, [R24+URZ+0x28], R19 ;  /* 0x00002813180075a7 */ /* 0x000e24000800017f */
[----:B01----:R-:W-:Y:S05]  /*bfd0*/  @!P0 BRA `(.L_x_289) ;  /* 0x0000000c00ac8947 */ /* 0x003fea0003800000 */
.L_x_309:
[----:B0-----:R-:W-:Y:S01]  /*bfe0*/  PRMT R19, R11, 0x9910, RZ ;  /* 0x000099100b137816 */ /* 0x001fe200000000ff */
[----:B------:R0:W-:Y:S03]  /*bff0*/  @!P1 SYNCS.ARRIVE.TRANS64 RZ, [R24+URZ], R21 ;  /* 0x0000001518ff99a7 */ /* 0x0001e6000800003f */
[----:B------:R-:W-:-:S13]  /*c000*/  ISETP.NE.AND P0, PT, R19, 0x2, PT ;  /* 0x000000021300780c */ /* 0x000fda0003f05270 */
[----:B0-----:R-:W-:Y:S05]  /*c010*/  @P0 BRA `(.L_x_290) ;  /* 0x0000000000040947 */ /* 0x001fea0003800000 */
[----:B------:R-:W-:Y:S01]  /*c020*/  BPT.TRAP 0x1 ;  /* 0x000000040000795c */ /* 0x000fe20000300000 */
.L_x_290:
[C---:B------:R-:W-:Y:S01]  /*c030*/  IMAD R19, R9.reuse, 0x2000, R14 ;  /* 0x0000200009137824 */ /* 0x040fe200078e020e */
[----:B------:R-:W-:Y:S01]  /*c040*/  R2UR UR9, R26 ;  /* 0x000000001a0972ca */ /* 0x000fe200000e0000 */
[----:B------:R-:W-:Y:S01]  /*c050*/  IMAD R26, R9, 0x8000, R26 ;  /* 0x00008000091a7824 */ /* 0x000fe200078e021a */
[----:B------:R-:W-:Y:S01]  /*c060*/  R2UR UR25, R24 ;  /* 0x00000000181972ca */ /* 0x000fe200000e0000 */
[----:B------:R-:W-:Y:S01]  /*c070*/  VIADD R7, R7, 0xffffffff ;  /* 0xffffffff07077836 */ /* 0x000fe20000000000 */
[----:B------:R-:W-:Y:S01]  /*c080*/  R2UR UR24, R19 ;  /* 0x00000000131872ca */ /* 0x000fe200000e0000 */
[----:B------:R-:W-:Y:S01]  /*c090*/  IMAD R19, R9, 0x800, R17 ;  /* 0x0000080009137824 */ /* 0x000fe200078e0211 */
[----:B------:R-:W-:Y:S01]  /*c0a0*/  R2UR UR8, R26 ;  /* 0x000000001a0872ca */ /* 0x000fe200000e0000 */
[----:B------:R-:W-:Y:S01]  /*c0b0*/  UIADD3 UR14, UP0, UR34, 0xf0, URZ ;  /* 0x000000f0220e7890 */ /* 0x000fe2000ff1e03f */
[----:B------:R-:W-:Y:S01]  /*c0c0*/  R2UR UR28, R20 ;  /* 0x00000000141c72ca */ /* 0x000fe200000e0000 */
[----:B------:R-:W-:Y:S01]  /*c0d0*/  UIADD3 UR22, UP1, UR34, 0x1f0, URZ ;  /* 0x000001f022167890 */ /* 0x000fe2000ff3e03f */
[----:B------:R-:W-:Y:S01]  /*c0e0*/  R2UR UR16, R19 ;  /* 0x00000000131072ca */ /* 0x000fe200000e0000 */
[----:B------:R-:W-:Y:S01]  /*c0f0*/  UIADD3 UR36, UP2, UR34, 0x2f0, URZ ;  /* 0x000002f022247890 */ /* 0x000fe2000ff5e03f */
[----:B------:R-:W-:Y:S01]  /*c100*/  R2UR UR26, R27 ;  /* 0x000000001b1a72ca */ /* 0x000fe200000e0000 */
[----:B------:R-:W-:Y:S01]  /*c110*/  UIADD3.X UR15, URZ, UR35, URZ, UP0, !UPT ;  /* 0x000000233f0f7290 */ /* 0x000fe200087fe43f */
[----:B------:R-:W-:Y:S01]  /*c120*/  R2UR UR27, R22 ;  /* 0x00000000161b72ca */ /* 0x000fe200000e0000 */
[----:B------:R-:W-:Y:S01]  /*c130*/  UIADD3.X UR23, URZ, UR35, URZ, UP1, !UPT ;  /* 0x000000233f177290 */ /* 0x000fe20008ffe43f */
[----:B------:R-:W-:Y:S01]  /*c140*/  R2UR UR18, R23 ;  /* 0x00000000171272ca */ /* 0x000fe200000e0000 */
[----:B------:R-:W-:Y:S01]  /*c150*/  UIADD3 UR24, UR9, 0x100, UR24 ;  /* 0x0000010009187890 */ /* 0x000fe2000fffe018 */
[----:B------:R-:W-:Y:S01]  /*c160*/  R2UR UR19, R28 ;  /* 0x000000001c1372ca */ /* 0x000fe200000e0000 */
[----:B------:R-:W-:Y:S01]  /*c170*/  VIADD R9, R9, 0x1 ;  /* 0x0000000109097836 */ /* 0x000fe20000000000 */
[----:B------:R-:W-:Y:S01]  /*c180*/  R2UR UR10, R25 ;  /* 0x00000000190a72ca */ /* 0x000fe200000e0000 */
[----:B------:R-:W-:Y:S01]  /*c190*/  UIADD3.X UR37, URZ, UR35, URZ, UP2, !UPT ;  /* 0x000000233f257290 */ /* 0x000fe200097fe43f */
[----:B------:R-:W-:Y:S01]  /*c1a0*/  R2UR UR11, R6 ;  /* 0x00000000060b72ca */ /* 0x000fe200000e0000 */
[----:B------:R-:W-:Y:S01]  /*c1b0*/  UIADD3 UR16, UR9, 0x32100, UR16 ;  /* 0x0003210009107890 */ /* 0x000fe2000fffe010 */
[----:B------:R-:W-:Y:S01]  /*c1c0*/  ISETP.GT.AND P1, PT, R7, 0x1, PT ;  /* 0x000000010700780c */ /* 0x000fe20003f24270 */
[----:B------:R-:W-:Y:S01]  /*c1d0*/  UIADD3 UR8, UR8, 0xa100, URZ ;  /* 0x0000a10008087890 */ /* 0x000fe2000fffe03f */
[C---:B------:R-:W-:Y:S01]  /*c1e0*/  ISETP.NE.AND P0, PT, R9.reuse, 0x5, PT ;  /* 0x000000050900780c */ /* 0x040fe20003f05270 */
[----:B------:R-:W-:Y:S01]  /*c1f0*/  UMOV UR13, 0x30000 ;  /* 0x00030000000d7882 */ /* 0x000fe20000000000 */
[----:B------:R-:W-:Y:S01]  /*c200*/  UMOV UR30, 0x0 ;  /* 0x00000000001e7882 */ /* 0x000fe20000000000 */
[----:B------:R-:W-:Y:S01]  /*c210*/  UMOV UR31, 0x10000000 ;  /* 0x10000000001f7882 */ /* 0x000fe20000000000 */
[----:B------:R-:W-:Y:S01]  /*c220*/  UMOV UR17, UR25 ;  /* 0x0000001900117c82 */ /* 0x000fe20008000000 */
[----:B------:R-:W-:Y:S01]  /*c230*/  UMOV UR20, UR28 ;  /* 0x0000001c00147c82 */ /* 0x000fe20008000000 */
[----:B------:R0:W-:Y:S01]  /*c240*/  UTMALDG.3D.MULTICAST [UR24], [UR14], UR13, desc[UR30] ;  /* 0x00001e180e0073b4 */ /* 0x0001e2000801180d */
[----:B------:R-:W-:Y:S01]  /*c250*/  UMOV UR9, UR25 ;  /* 0x0000001900097c82 */ /* 0x000fe20008000000 */
[----:B------:R-:W-:Y:S01]  /*c260*/  UMOV UR12, UR28 ;  /* 0x0000001c000c7c82 */ /* 0x000fe20008000000 */
[----:B------:R-:W-:Y:S01]  /*c270*/  SEL R19, RZ, 0x1, P0 ;  /* 0x00000001ff137807 */ /* 0x000fe20000000000 */
[----:B------:R-:W-:Y:S01]  /*c280*/  VIADD R28, R28, 0x1 ;  /* 0x000000011c1c7836 */ /* 0x000fe20000000000 */
[----:B------:R-:W-:Y:S01]  /*c290*/  SEL R9, R9, RZ, P0 ;  /* 0x000000ff09097207 */ /* 0x000fe20000000000 */
[----:B------:R-:W-:Y:S01]  /*c2a0*/  VIADD R27, R27, 0x40 ;  /* 0x000000401b1b7836 */ /* 0x000fe20000000000 */
[----:B------:R-:W-:Y:S01]  /*c2b0*/  LOP3.LUT R8, R8, R19, RZ, 0x3c, !PT ;  /* 0x0000001308087212 */ /* 0x000fe200078e3cff */
[----:B------:R0:W-:Y:S01]  /*c2c0*/  UTMALDG.3D.MULTICAST [UR16], [UR22], UR13, desc[UR30] ;  /* 0x00001e10160073b4 */ /* 0x0001e2000801180d */
[----:B------:R-:W-:Y:S01]  /*c2d0*/  VIADD R25, R25, 0x80 ;  /* 0x0000008019197836 */ /* 0x000fe20000000000 */
[----:B------:R0:W-:Y:S02]  /*c2e0*/  UTMALDG.3D [UR8], [UR36], desc[UR30] ;  /* 0x00001e08240075b4 */ /* 0x0001e40008011000 */
[----:B0-----:R-:W-:Y:S05]  /*c2f0*/  @P1 BRA `(.L_x_291) ;  /* 0xfffffffc00141947 */ /* 0x001fea000383ffff */
.L_x_288:
[----:B------:R-:W-:Y:S05]  /*c300*/  BSYNC B1 ;  /* 0x0000000000017941 */ /* 0x000fea0003800000 */
.L_x_287:
[----:B------:R-:W-:Y:S01]  /*c310*/  LOP3.LUT P1, RZ, R12, 0xff, RZ, 0xc0, !PT ;  /* 0x000000ff0cff7812 */ /* 0x000fe2000782c0ff */
[C---:B------:R-:W-:Y:S01]  /*c320*/  IMAD.IADD R9, R15.reuse, 0x1, R10 ;  /* 0x000000010f097824 */ /* 0x040fe200078e020a */
[----:B------:R-:W-:Y:S01]  /*c330*/  ULDC.64 UR8, c[0x0][0x750] ;  /* 0x0001d40000087ab9 */ /* 0x000fe20000000a00 */
[----:B------:R-:W-:Y:S01]  /*c340*/  ISETP.GE.U32.AND P2, PT, R15, 0x5, PT ;  /* 0x000000050f00780c */ /* 0x000fe20003f46070 */
[----:B------:R-:W-:Y:S01]  /*c350*/  BSSY B1, `(.L_x_292) ;  /* 0x0000069000017945 */ /* 0x000fe20003800000 */
[----:B------:R-:W-:Y:S01]  /*c360*/  IMAD.MOV.U32 R20, RZ, RZ, -0x1 ;  /* 0xffffffffff147424 */ /* 0x000fe200078e00ff */
[----:B------:R-:W-:Y:S02]  /*c370*/  ISETP.GT.U32.AND P0, PT, R9, 0x4, PT ;  /* 0x000000040900780c */ /* 0x000fe40003f04070 */
[----:B------:R-:W-:Y:S02]  /*c380*/  PRMT R12, RZ, 0x7610, R12 ;  /* 0x00007610ff0c7816 */ /* 0x000fe4000000000c */
[----:B------:R-:W-:-:S03]  /*c390*/  ISETP.LT.U32.AND P0, PT, R15, 0x5, P0 ;  /* 0x000000050f00780c */ /* 0x000fc60000701070 */
[----:B------:R-:W0:Y:S01]  /*c3a0*/  @P1 S2R R7, SR_CgaCtaId ;  /* 0x0000000000071919 */ /* 0x000e220000008800 */
[----:B------:R-:W-:-:S04]  /*c3b0*/  @P1 MOV R6, 0x400 ;  /* 0x0000040000061802 */ /* 0x000fc80000000f00 */
[----:B0-----:R-:W-:Y:S01]  /*c3c0*/  @P1 LEA R8, R7, R6, 0x18 ;  /* 0x0000000607081211 */ /* 0x001fe200078ec0ff */
[----:B------:R-:W-:Y:S01]  /*c3d0*/  IMAD.WIDE.U32 R6, R9, -0x33333333, RZ ;  /* 0xcccccccd09067825 */ /* 0x000fe200078e00ff */
[----:B------:R-:W-:Y:S02]  /*c3e0*/  SEL R6, RZ, 0x1, !P0 ;  /* 0x00000001ff067807 */ /* 0x000fe40004000000 */
[----:B------:R0:W-:Y:S01]  /*c3f0*/  @P1 SYNCS.ARRIVE.TRANS64.A1T0 RZ, [R8+URZ+0x68], RZ ;  /* 0x000068ff08ff19a7 */ /* 0x0001e2000810003f */
[----:B------:R-:W-:Y:S02]  /*c400*/  IADD3 R2, P1, R2, UR32, RZ ;  /* 0x0000002002027c10 */ /* 0x000fe4000ff3e0ff */
[----:B------:R-:W-:Y:S01]  /*c410*/  LOP3.LUT R5, R5, R6, RZ, 0x3c, !PT ;  /* 0x0000000605057212 */ /* 0x000fe200078e3cff */
[----:B------:R-:W-:Y:S01]  /*c420*/  IMAD.MOV.U32 R6, RZ, RZ, -0x1 ;  /* 0xffffffffff067424 */ /* 0x000fe200078e00ff */
[----:B------:R-:W-:Y:S02]  /*c430*/  IADD3.X R3, R3, UR7, RZ, P1, !PT ;  /* 0x0000000703037c10 */ /* 0x000fe40008ffe4ff */
[----:B------:R-:W-:-:S02]  /*c440*/  ISETP.GE.U32.AND P0, PT, R2, UR8, PT ;  /* 0x0000000802007c0c */ /* 0x000fc4000bf06070 */
[----:B0-----:R-:W-:Y:S02]  /*c450*/  SHF.R.U32.HI R8, RZ, 0x2, R7 ;  /* 0x00000002ff087819 */ /* 0x001fe40000011607 */
[----:B------:R-:W-:Y:S02]  /*c460*/  ISETP.GE.U32.AND.EX P0, PT, R3, UR9, PT, P0 ;  /* 0x0000000903007c0c */ /* 0x000fe4000bf06100 */
[----:B------:R-:W-:Y:S01]  /*c470*/  @P2 LOP3.LUT R5, R5, 0x1, R8, 0x78, !PT ;  /* 0x0000000105052812 */ /* 0x000fe200078e7808 */
[----:B------:R-:W-:Y:S01]  /*c480*/  IMAD R10, R8, -0x5, R9 ;  /* 0xfffffffb080a7824 */ /* 0x000fe200078e0209 */
[----:B------:R-:W-:Y:S01]  /*c490*/  PRMT R7, RZ, 0x7610, R7 ;  /* 0x00007610ff077816 */ /* 0x000fe20000000007 */
[----:B------:R-:W-:-:S08]  /*c4a0*/  IMAD.MOV.U32 R8, RZ, RZ, -0x1 ;  /* 0xffffffffff087424 */ /* 0x000fd000078e00ff */
[----:B------:R-:W-:Y:S05]  /*c4b0*/  @P0 BRA `(.L_x_293) ;  /* 0x0000000400480947 */ /* 0x000fea0003800000 */
[----:B------:R-:W0:Y:S01]  /*c4c0*/  S2R R19, SR_CTAID.X ;  /* 0x0000000000137919 */ /* 0x000e220000002500 */
[----:B------:R-:W-:Y:S01]  /*c4d0*/  ULDC UR8, c[0x0][0x150] ;  /* 0x0000540000087ab9 */ /* 0x000fe20000000800 */
[----:B------:R-:W1:Y:S01]  /*c4e0*/  LDC R8, c[0x0][0x144] ;  /* 0x00005100ff087b82 */ /* 0x000e620000000800 */
[----:B------:R-:W-:Y:S01]  /*c4f0*/  ULDC UR11, c[0x0][0x730] ;  /* 0x0001cc00000b7ab9 */ /* 0x000fe20000000800 */
[----:B------:R-:W2:Y:S06]  /*c500*/  S2R R21, SR_CTAID.Y ;  /* 0x0000000000157919 */ /* 0x000eac0000002600 */
[----:B------:R-:W3:Y:S01]  /*c510*/  LDC R22, c[0x0][0x148] ;  /* 0x00005200ff167b82 */ /* 0x000ee20000000800 */
[----:B0-----:R-:W-:-:S02]  /*c520*/  I2FP.F32.U32 R6, R19 ;  /* 0x0000001300067245 */ /* 0x001fc40000201000 */
[----:B--2---:R-:W-:-:S03]  /*c530*/  I2FP.F32.U32 R7, R21 ;  /* 0x0000001500077245 */ /* 0x004fc60000201000 */
[----:B------:R-:W-:Y:S01]  /*c540*/  FMUL R6, R6, UR8 ;  /* 0x0000000806067c20 */ /* 0x000fe20008400000 */
[----:B------:R-:W-:Y:S02]  /*c550*/  ULDC UR8, c[0x0][0x154] ;  /* 0x0000550000087ab9 */ /* 0x000fe40000000800 */
[----:B------:R-:W-:Y:S01]  /*c560*/  FMUL R9, R7, UR8 ;  /* 0x0000000807097c20 */ /* 0x000fe20008400000 */
[----:B------:R-:W-:Y:S02]  /*c570*/  ULDC.64 UR8, c[0x0][0x728] ;  /* 0x0001ca0000087ab9 */ /* 0x000fe40000000a00 */
[----:B------:R-:W0:Y:S01]  /*c580*/  F2I.U32.TRUNC.NTZ R6, R6 ;  /* 0x0000000600067305 */ /* 0x000e22000020f000 */
[----:B------:R-:W-:-:S04]  /*c590*/  ISETP.NE.U32.AND P0, PT, RZ, UR8, PT ;  /* 0x00000008ff007c0c */ /* 0x000fc8000bf05070 */
[----:B------:R-:W-:-:S03]  /*c5a0*/  ISETP.NE.AND.EX P0, PT, RZ, UR9, PT, P0 ;  /* 0x00000009ff007c0c */ /* 0x000fc6000bf05300 */
[----:B------:R-:W2:Y:S01]  /*c5b0*/  F2I.U32.TRUNC.NTZ R9, R9 ;  /* 0x0000000900097305 */ /* 0x000ea2000020f000 */
[----:B0-----:R-:W-:Y:S02]  /*c5c0*/  IMAD.MOV R7, RZ, RZ, -R6 ;  /* 0x000000ffff077224 */ /* 0x001fe400078e0a06 */
[----:B------:R-:W-:Y:S02]  /*c5d0*/  IMAD.MOV.U32 R6, RZ, RZ, R2 ;  /* 0x000000ffff067224 */ /* 0x000fe400078e0002 */
[----:B-1----:R-:W-:Y:S02]  /*c5e0*/  IMAD R19, R8, R7, R19 ;  /* 0x0000000708137224 */ /* 0x002fe400078e0213 */
[----:B------:R-:W-:Y:S02]  /*c5f0*/  IMAD.MOV.U32 R7, RZ, RZ, R3 ;  /* 0x000000ffff077224 */ /* 0x000fe400078e0003 */
[----:B--2---:R-:W-:Y:S01]  /*c600*/  IMAD.MOV R24, RZ, RZ, -R9 ;  /* 0x000000ffff187224 */ /* 0x004fe200078e0a09 */
[----:B---3--:R-:W-:Y:S06]  /*c610*/  @!P0 BRA `(.L_x_294) ;  /* 0x0000000000288947 */ /* 0x008fec0003800000 */
[----:B------:R-:W-:Y:S02]  /*c620*/  ULDC UR10, c[0x0][0x734] ;  /* 0x0001cd00000a7ab9 */ /* 0x000fe40000000800 */
[----:B------:R-:W-:-:S05]  /*c630*/  IADD3 R7, P0, R2, UR10, RZ ;  /* 0x0000000a02077c10 */ /* 0x000fca000ff1e0ff */
[----:B------:R-:W-:-:S04]  /*c640*/  IMAD.X R23, RZ, RZ, R3, P0 ;  /* 0x000000ffff177224 */ /* 0x000fc800000e0603 */
[----:B------:R-:W-:-:S04]  /*c650*/  IMAD.WIDE.U32 R8, R23, UR8, RZ ;  /* 0x0000000817087c25 */ /* 0x000fc8000f8e00ff */
[----:B------:R-:W-:-:S04]  /*c660*/  IMAD.WIDE.U32 R8, P0, R7, UR9, R8 ;  /* 0x0000000907087c25 */ /* 0x000fc8000f800008 */
[----:B------:R-:W-:-:S04]  /*c670*/  IMAD.WIDE.U32 R6, R7, UR8, RZ ;  /* 0x0000000807067c25 */ /* 0x000fc8000f8e00ff */
[----:B------:R-:W-:Y:S01]  /*c680*/  IMAD.MOV.U32 R6, RZ, RZ, R9 ;  /* 0x000000ffff067224 */ /* 0x000fe200078e0009 */
[----:B------:R-:W-:Y:S01]  /*c690*/  IADD3 RZ, P1, R7, R8, RZ ;  /* 0x0000000807ff7210 */ /* 0x000fe20007f3e0ff */
[----:B------:R-:W-:-:S04]  /*c6a0*/  IMAD.X R7, RZ, RZ, RZ, P0 ;  /* 0x000000ffff077224 */ /* 0x000fc800000e06ff */
[----:B------:R-:W-:-:S08]  /*c6b0*/  IMAD.WIDE.U32.X R6, R23, UR9, R6, P1 ;  /* 0x0000000917067c25 */ /* 0x000fd000088e0406 */
.L_x_294:
[--C-:B------:R-:W-:Y:S01]  /*c6c0*/  SHF.R.U64 R20, R6, UR11, R7.reuse ;  /* 0x0000000b06147c19 */ /* 0x100fe20008001207 */
[----:B------:R-:W-:Y:S01]  /*c6d0*/  ULDC.64 UR8, c[0x0][0x720] ;  /* 0x0001c80000087ab9 */ /* 0x000fe20000000a00 */
[----:B------:R-:W-:Y:S01]  /*c6e0*/  SHF.R.U32.HI R6, RZ, UR11, R7 ;  /* 0x0000000bff067c19 */ /* 0x000fe20008011607 */
[----:B------:R-:W-:Y:S01]  /*c6f0*/  ULDC.64 UR10, c[0x0][0x740] ;  /* 0x0001d000000a7ab9 */ /* 0x000fe20000000a00 */
[----:B------:R-:W-:Y:S01]  /*c700*/  IADD3 R7, P0, RZ, -R20, RZ ;  /* 0x80000014ff077210 */ /* 0x000fe20007f1e0ff */
[----:B------:R-:W-:-:S04]  /*c710*/  @P3 IMAD R19, R22, R24, R21 ;  /* 0x0000001816133224 */ /* 0x000fc800078e0215 */
[----:B------:R-:W-:Y:S01]  /*c720*/  IMAD.X R6, RZ, RZ, ~R6, P0 ;  /* 0x000000ffff067224 */ /* 0x000fe200000e0e06 */
[----:B------:R-:W-:-:S03]  /*c730*/  ISETP.NE.U32.AND P0, PT, RZ, UR10, PT ;  /* 0x0000000aff007c0c */ /* 0x000fc6000bf05070 */
[----:B------:R-:W-:Y:S01]  /*c740*/  IMAD R6, R6, UR8, RZ ;  /* 0x0000000806067c24 */ /* 0x000fe2000f8e02ff */
[----:B------:R-:W-:-:S03]  /*c750*/  ISETP.NE.AND.EX P0, PT, RZ, UR11, PT, P0 ;  /* 0x0000000bff007c0c */ /* 0x000fc6000bf05300 */
[C---:B------:R-:W-:Y:S02]  /*c760*/  IMAD R9, R7.reuse, UR9, R6 ;  /* 0x0000000907097c24 */ /* 0x040fe4000f8e0206 */
[----:B------:R-:W-:Y:S01]  /*c770*/  IMAD.WIDE.U32 R6, R7, UR8, R2 ;  /* 0x0000000807067c25 */ /* 0x000fe2000f8e0002 */
[----:B------:R-:W-:-:S03]  /*c780*/  ULDC UR8, c[0x0][0x718] ;  /* 0x0001c60000087ab9 */ /* 0x000fc60000000800 */
[----:B------:R-:W-:-:S05]  /*c790*/  IMAD.IADD R7, R7, 0x1, R9 ;  /* 0x0000000107077824 */ /* 0x000fca00078e0209 */
[--C-:B------:R-:W-:Y:S02]  /*c7a0*/  SHF.R.U64 R21, R6, UR8, R7.reuse ;  /* 0x0000000806157c19 */ /* 0x100fe40008001207 */
[----:B------:R-:W-:Y:S01]  /*c7b0*/  SHF.R.U32.HI R6, RZ, UR8, R7 ;  /* 0x00000008ff067c19 */ /* 0x000fe20008011607 */
[----:B------:R-:W-:-:S03]  /*c7c0*/  ULDC UR8, c[0x0][0x708] ;  /* 0x0001c20000087ab9 */ /* 0x000fc60000000800 */
[--C-:B------:R-:W-:Y:S02]  /*c7d0*/  SHF.R.U64 R24, R21, UR8, R6.reuse ;  /* 0x0000000815187c19 */ /* 0x100fe40008001206 */
[----:B------:R-:W-:Y:S01]  /*c7e0*/  SHF.R.U32.HI R7, RZ, UR8, R6 ;  /* 0x00000008ff077c19 */ /* 0x000fe20008011606 */
[----:B------:R-:W-:-:S03]  /*c7f0*/  ULDC UR8, c[0x0][0x758] ;  /* 0x0001d60000087ab9 */ /* 0x000fc60000000800 */
[--C-:B------:R-:W-:Y:S02]  /*c800*/  SHF.R.U64 R22, R24, UR8, R7.reuse ;  /* 0x0000000818167c19 */ /* 0x100fe40008001207 */
[----:B------:R-:W-:-:S03]  /*c810*/  SHF.R.U32.HI R23, RZ, UR8, R7 ;  /* 0x00000008ff177c19 */ /* 0x000fc60008011607 */
[----:B------:R-:W-:Y:S02]  /*c820*/  IMAD.MOV.U32 R6, RZ, RZ, R22 ;  /* 0x000000ffff067224 */ /* 0x000fe400078e0016 */
[----:B------:R-:W-:Y:S01]  /*c830*/  IMAD.MOV.U32 R7, RZ, RZ, R23 ;  /* 0x000000ffff077224 */ /* 0x000fe200078e0017 */
[----:B------:R-:W-:Y:S06]  /*c840*/  @!P0 BRA `(.L_x_295) ;  /* 0x0000000000288947 */ /* 0x000fec0003800000 */
        /* <DEDUP_REMOVED lines=10> */
.L_x_295:
[----:B------:R-:W-:Y:S01]  /*c8f0*/  ULDC UR8, c[0x0][0x748] ;  /* 0x0001d20000087ab9 */ /* 0x000fe20000000800 */
[----:B------:R-:W-:Y:S02]  /*c900*/  LOP3.LUT R21, R21, UR4, RZ, 0xc0, !PT ;  /* 0x0000000415157c12 */ /* 0x000fe4000f8ec0ff */
[----:B------:R-:W-:Y:S01]  /*c910*/  SHF.R.U64 R7, R6, UR8, R7 ;  /* 0x0000000806077c19 */ /* 0x000fe20008001207 */
[----:B------:R-:W-:Y:S01]  /*c920*/  ULDC UR8, c[0x0][0x738] ;  /* 0x0001ce0000087ab9 */ /* 0x000fe20000000800 */
[----:B------:R-:W-:-:S05]  /*c930*/  LOP3.LUT R6, R24, UR6, RZ, 0xc0, !PT ;  /* 0x0000000618067c12 */ /* 0x000fca000f8ec0ff */
[----:B------:R-:W-:Y:S02]  /*c940*/  IMAD R6, R7, UR5, R6 ;  /* 0x0000000507067c24 */ /* 0x000fe4000f8e0206 */
[----:B------:R-:W-:-:S04]  /*c950*/  IMAD.MOV R7, RZ, RZ, -R7 ;  /* 0x000000ffff077224 */ /* 0x000fc800078e0a07 */
[----:B------:R-:W-:Y:S01]  /*c960*/  IMAD R22, R7, UR8, R22 ;  /* 0x0000000807167c24 */ /* 0x000fe2000f8e0216 */
[----:B------:R-:W-:Y:S01]  /*c970*/  ULDC UR8, c[0x0][0x710] ;  /* 0x0001c40000087ab9 */ /* 0x000fe20000000800 */
[----:B------:R-:W-:Y:S02]  /*c980*/  IMAD.MOV.U32 R7, RZ, RZ, 0x1 ;  /* 0x00000001ff077424 */ /* 0x000fe400078e00ff */
[----:B------:R-:W-:Y:S01]  /*c990*/  IMAD R19, R6, UR8, R19 ;  /* 0x0000000806137c24 */ /* 0x000fe2000f8e0213 */
[----:B------:R-:W-:Y:S02]  /*c9a0*/  ULDC UR8, c[0x0][0x700] ;  /* 0x0001c00000087ab9 */ /* 0x000fe40000000800 */
[----:B------:R-:W-:-:S05]  /*c9b0*/  IMAD R22, R22, UR8, R21 ;  /* 0x0000000816167c24 */ /* 0x000fca000f8e0215 */
[----:B------:R-:W-:Y:S02]  /*c9c0*/  SEL R6, R22, R19, !P3 ;  /* 0x0000001316067207 */ /* 0x000fe40005800000 */
[----:B------:R-:W-:-:S07]  /*c9d0*/  SEL R8, R19, R22, !P3 ;  /* 0x0000001613087207 */ /* 0x000fce0005800000 */
.L_x_293:
[----:B------:R-:W-:Y:S05]  /*c9e0*/  BSYNC B1 ;  /* 0x0000000000017941 */ /* 0x000fea0003800000 */
.L_x_292:
[----:B------:R-:W-:-:S13]  /*c9f0*/  LOP3.LUT P0, RZ, R7, 0xff, RZ, 0xc0, !PT ;  /* 0x000000ff07ff7812 */ /* 0x000fda000780c0ff */
[----:B------:R-:W-:Y:S05]  /*ca00*/  @P0 BRA `(.L_x_296) ;  /* 0xfffffff400100947 */ /* 0x000fea000383ffff */
[----:B------:R-:W-:Y:S05]  /*ca10*/  BSYNC B0 ;  /* 0x0000000000007941 */ /* 0x000fea0003800000 */
.L_x_285:
[----:B------:R-:W-:-:S03]  /*ca20*/  UMOV UR8, 0xffffffff ;  /* 0xffffffff00087882 */ /* 0x000fc60000000000 */
[----:B------:R-:W-:Y:S05]  /*ca30*/  BRA.DIV UR8, `(.L_x_297) ;  /* 0x0000000608287947 */ /* 0x000fea000b800000 */
[----:B------:R-:W-:-:S13]  /*ca40*/  ELECT P0, URZ, PT ;  /* 0x00000000003f782f */ /* 0x000fda0003800000 */
.L_x_312:
[----:B------:R-:W-:Y:S04]  /*ca50*/  BSSY B0, `(.L_x_298) ;  /* 0x0000034000007945 */ /* 0x000fe80003800000 */
[----:B------:R-:W-:Y:S05]  /*ca60*/  @!P0 BRA `(.L_x_299) ;  /* 0x0000000000c88947 */ /* 0x000fea0003800000 */
[----:B------:R-:W-:-:S04]  /*ca70*/  LOP3.LUT R4, R4, 0x2, RZ, 0xfc, !PT ;  /* 0x0000000204047812 */ /* 0x000fc800078efcff */
[----:B------:R-:W-:-:S13]  /*ca80*/  ISETP.NE.AND P0, PT, R4, 0x3, PT ;  /* 0x000000030400780c */ /* 0x000fda0003f05270 */
[----:B------:R-:W-:Y:S05]  /*ca90*/  @!P0 BRA `(.L_x_300) ;  /* 0x0000000000048947 */ /* 0x000fea0003800000 */
[----:B------:R-:W-:Y:S01]  /*caa0*/  BPT.TRAP 0x1 ;  /* 0x000000040000795c */ /* 0x000fe20000300000 */
.L_x_300:
[----:B------:R-:W0:Y:S01]  /*cab0*/  S2R R3, SR_CgaCtaId ;  /* 0x0000000000037919 */ /* 0x000e220000008800 */
[----:B------:R-:W-:Y:S02]  /*cac0*/  MOV R0, 0x400 ;  /* 0x0000040000007802 */ /* 0x000fe40000000f00 */
[----:B------:R-:W-:Y:S02]  /*cad0*/  SHF.L.U32 R2, R5, 0x1f, RZ ;  /* 0x0000001f05027819 */ /* 0x000fe400000006ff */
[----:B0-----:R-:W-:-:S05]  /*cae0*/  LEA R3, R3, R0, 0x18 ;  /* 0x0000000003037211 */ /* 0x001fca00078ec0ff */
[----:B------:R-:W-:-:S04]  /*caf0*/  VIADD R3, R3, 0x28 ;  /* 0x0000002803037836 */ /* 0x000fc80000000000 */
[C---:B------:R-:W-:Y:S02]  /*cb00*/  IMAD R7, R10.reuse, 0x8, R3 ;  /* 0x000000080a077824 */ /* 0x040fe400078e0203 */
[----:B------:R-:W-:Y:S02]  /*cb10*/  VIADD R10, R10, 0x1 ;  /* 0x000000010a0a7836 */ /* 0x000fe40000000000 */
[----:B------:R-:W0:Y:S03]  /*cb20*/  SYNCS.PHASECHK.TRANS64.TRYWAIT P0, [R7+URZ], R2 ;  /* 0x00000002070075a7 */ /* 0x000e26000800017f */
[----:B------:R-:W-:-:S04]  /*cb30*/  ISETP.NE.AND P1, PT, R10, 0x5, PT ;  /* 0x000000050a00780c */ /* 0x000fc80003f25270 */
[----:B------:R-:W-:Y:S02]  /*cb40*/  SEL R0, RZ, 0x1, P1 ;  /* 0x00000001ff007807 */ /* 0x000fe40000800000 */
[----:B------:R-:W-:Y:S02]  /*cb50*/  SEL R10, R10, RZ, P1 ;  /* 0x000000ff0a0a7207 */ /* 0x000fe40000800000 */
[----:B------:R-:W-:-:S03]  /*cb60*/  LOP3.LUT R5, R5, R0, RZ, 0x3c, !PT ;  /* 0x0000000005057212 */ /* 0x000fc600078e3cff */
[----:B------:R-:W-:Y:S01]  /*cb70*/  IMAD R9, R10, 0x8, R3 ;  /* 0x000000080a097824 */ /* 0x000fe200078e0203 */
[----:B------:R-:W-:Y:S01]  /*cb80*/  SHF.L.U32 R4, R5, 0x1f, RZ ;  /* 0x0000001f05047819 */ /* 0x000fe200000006ff */
[----:B0-----:R-:W-:Y:S06]  /*cb90*/  @!P0 BRA `(.L_x_301) ;  /* 0x0000000000f08947 */ /* 0x001fec0003800000 */
.L_x_313:
[----:B------:R-:W1:Y:S01]  /*cba0*/  SYNCS.PHASECHK.TRANS64.TRYWAIT P0, [R9+URZ], R4 ;  /* 0x00000004090075a7 */ /* 0x000e62000800017f */
[----:B------:R-:W-:-:S05]  /*cbb0*/  VIADD R0, R10, 0x1 ;  /* 0x000000010a007836 */ /* 0x000fca0000000000 */
[----:B------:R-:W-:-:S04]  /*cbc0*/  ISETP.NE.AND P1, PT, R0, 0x5, PT ;  /* 0x000000050000780c */ /* 0x000fc80003f25270 */
[----:B0-----:R-:W-:Y:S02]  /*cbd0*/  SEL R2, RZ, 0x1, P1 ;  /* 0x00000001ff027807 */ /* 0x001fe40000800000 */
[----:B------:R-:W-:Y:S02]  /*cbe0*/  SEL R0, R0, RZ, P1 ;  /* 0x000000ff00007207 */ /* 0x000fe40000800000 */
[----:B------:R-:W-:-:S03]  /*cbf0*/  LOP3.LUT R7, R5, R2, RZ, 0x3c, !PT ;  /* 0x0000000205077212 */ /* 0x000fc600078e3cff */
[----:B------:R-:W-:Y:S01]  /*cc00*/  IMAD R6, R0, 0x8, R3 ;  /* 0x0000000800067824 */ /* 0x000fe200078e0203 */
[----:B------:R-:W-:Y:S01]  /*cc10*/  SHF.L.U32 R5, R7, 0x1f, RZ ;  /* 0x0000001f07057819 */ /* 0x000fe200000006ff */
[----:B-1----:R-:W-:Y:S06]  /*cc20*/  @!P0 BRA `(.L_x_302) ;  /* 0x0000000000e08947 */ /* 0x002fec0003800000 */
.L_x_314:
[----:B------:R-:W1:Y:S01]  /*cc30*/  SYNCS.PHASECHK.TRANS64.TRYWAIT P0, [R6+URZ], R5 ;  /* 0x00000005060075a7 */ /* 0x000e62000800017f */
[----:B------:R-:W-:-:S05]  /*cc40*/  VIADD R0, R0, 0x1 ;  /* 0x0000000100007836 */ /* 0x000fca0000000000 */
[----:B------:R-:W-:-:S04]  /*cc50*/  ISETP.NE.AND P1, PT, R0, 0x5, PT ;  /* 0x000000050000780c */ /* 0x000fc80003f25270 */
[----:B------:R-:W-:Y:S02]  /*cc60*/  SEL R2, RZ, 0x1, P1 ;  /* 0x00000001ff027807 */ /* 0x000fe40000800000 */
[----:B------:R-:W-:Y:S02]  /*cc70*/  SEL R0, R0, RZ, P1 ;  /* 0x000000ff00007207 */ /* 0x000fe40000800000 */
[----:B------:R-:W-:-:S03]  /*cc80*/  LOP3.LUT R7, R7, R2, RZ, 0x3c, !PT ;  /* 0x0000000207077212 */ /* 0x000fc600078e3cff */
[----:B0-----:R-:W-:Y:S01]  /*cc90*/  IMAD R9, R0, 0x8, R3 ;  /* 0x0000000800097824 */ /* 0x001fe200078e0203 */
[----:B------:R-:W-:Y:S01]  /*cca0*/  SHF.L.U32 R4, R7, 0x1f, RZ ;  /* 0x0000001f07047819 */ /* 0x000fe200000006ff */
[----:B-1----:R-:W-:Y:S06]  /*ccb0*/  @!P0 BRA `(.L_x_303) ;  /* 0x0000000000d08947 */ /* 0x002fec0003800000 */
.L_x_315:
[----:B------:R-:W1:Y:S01]  /*ccc0*/  SYNCS.PHASECHK.TRANS64.TRYWAIT P0, [R9+URZ], R4 ;  /* 0x00000004090075a7 */ /* 0x000e62000800017f */
[----:B------:R-:W-:-:S05]  /*ccd0*/  VIADD R0, R0, 0x1 ;  /* 0x0000000100007836 */ /* 0x000fca0000000000 */
[----:B------:R-:W-:-:S04]  /*cce0*/  ISETP.NE.AND P1, PT, R0, 0x5, PT ;  /* 0x000000050000780c */ /* 0x000fc80003f25270 */
[----:B------:R-:W-:Y:S02]  /*ccf0*/  SEL R2, RZ, 0x1, P1 ;  /* 0x00000001ff027807 */ /* 0x000fe40000800000 */
[----:B------:R-:W-:Y:S02]  /*cd00*/  SEL R0, R0, RZ, P1 ;  /* 0x000000ff00007207 */ /* 0x000fe40000800000 */
[----:B------:R-:W-:Y:S01]  /*cd10*/  LOP3.LUT R2, R7, R2, RZ, 0x3c, !PT ;  /* 0x0000000207027212 */ /* 0x000fe200078e3cff */
[----:B-1----:R-:W-:Y:S06]  /*cd20*/  @!P0 BRA `(.L_x_304) ;  /* 0x0000000000c88947 */ /* 0x002fec0003800000 */
.L_x_316:
[----:B------:R-:W-:Y:S01]  /*cd30*/  IMAD R3, R0, 0x8, R3 ;  /* 0x0000000800037824 */ /* 0x000fe200078e0203 */
[----:B------:R-:W-:-:S07]  /*cd40*/  SHF.L.U32 R0, R2, 0x1f, RZ ;  /* 0x0000001f02007819 */ /* 0x000fce00000006ff */
.L_x_305:
[----:B--2---:R2:W3:Y:S02]  /*cd50*/  SYNCS.PHASECHK.TRANS64.TRYWAIT P0, [R3+URZ], R0 ;  /* 0x00000000030075a7 */ /* 0x0044e4000800017f */
[----:B---3--:R-:W-:Y:S05]  /*cd60*/  @!P0 NANOSLEEP.SYNCS 0x989680 ;  /* 0x009896800000895d */ /* 0x008fea0003900000 */
[----:B------:R-:W3:Y:S02]  /*cd70*/  @!P0 SYNCS.PHASECHK.TRANS64 P0, [R3+URZ], R0 ;  /* 0x00000000030085a7 */ /* 0x000ee4000800007f */
[----:B---3--:R-:W-:Y:S05]  /*cd80*/  @!P0 BRA `(.L_x_305) ;  /* 0xfffffffc00f08947 */ /* 0x008fea000383ffff */
.L_x_299:
[----:B------:R-:W-:Y:S05]  /*cd90*/  BSYNC B0 ;  /* 0x0000000000007941 */ /* 0x000fea0003800000 */
.L_x_298:
[----:B------:R-:W-:Y:S05]  /*cda0*/  EXIT ;  /* 0x000000000000794d */ /* 0x000fea0003800000 */
.L_x_21:
[----:B-1----:R-:W-:-:S04]  /*cdb0*/  IMAD.U32 R17, RZ, RZ, UR8 ;  /* 0x00000008ff117e24 */ /* 0x002fc8000f8e00ff */
[----:B------:R1:W4:Y:S03]  /*cdc0*/  SYNCS.PHASECHK.TRANS64.TRYWAIT P1, [R17+URZ], R16 ;  /* 0x00000010110075a7 */ /* 0x000326000802017f */
[----:B----4-:R-:W-:Y:S05]  /*cdd0*/  @!P1 NANOSLEEP.SYNCS 0x989680 ;  /* 0x009896800000995d */ /* 0x010fea0003900000 */
[----:B------:R-:W4:Y:S02]  /*cde0*/  @!P1 SYNCS.PHASECHK.TRANS64 P1, [R17+URZ], R16 ;  /* 0x00000010110095a7 */ /* 0x000f24000802007f */
[----:B----4-:R-:W-:Y:S05]  /*cdf0*/  @!P1 BRA `(.L_x_21) ;  /* 0xfffffffc00ec9947 */ /* 0x010fea000383ffff */
[----:B------:R-:W-:Y:S05]  /*ce00*/  BRA `(.L_x_20) ;  /* 0xffffff4800907947 */ /* 0x000fea000383ffff */
.L_x_286:
[----:B------:R-:W-:Y:S01]  /*ce10*/  BSSY B1, `(.L_x_306) ;  /* 0x0000006000017945 */ /* 0x000fe20003800000 */
[----:B------:R-:W-:-:S07]  /*ce20*/  IMAD.MOV.U32 R7, RZ, RZ, -0x1 ;  /* 0xffffffffff077424 */ /* 0x000fce00078e00ff */
[----:B------:R-:W-:Y:S05]  /*ce30*/  WARPSYNC.COLLECTIVE R7, `(.L_x_307) ;  /* 0x00000000070c7348 */ /* 0x000fea0003c00000 */
[----:B------:R-:W-:Y:S02]  /*ce40*/  ELECT P0, UR62, PT ;  /* 0x00000000003e782f */ /* 0x000fe40003800000 */
[----:B------:R-:W-:Y:S01]  /*ce50*/  MOV R7, UR62 ;  /* 0x0000003e00077c02 */ /* 0x000fe20008000f00 */
[----:B------:R-:W-:Y:S10]  /*ce60*/  ENDCOLLECTIVE ;  /* 0x000000000000791b */ /* 0x000ff40003800000 */
.L_x_307:
[----:B------:R-:W-:Y:S05]  /*ce70*/  BSYNC B1 ;  /* 0x0000000000017941 */ /* 0x000fea0003800000 */
.L_x_306:
[----:B------:R-:W-:Y:S05]  /*ce80*/  BRA `(.L_x_308) ;  /* 0xffffffec00fc7947 */ /* 0x000fea000383ffff */
.L_x_289:
[----:B0-----:R0:W1:Y:S02]  /*ce90*/  SYNCS.PHASECHK.TRANS64.TRYWAIT P0, [R24+URZ+0x28], R19 ;  /* 0x00002813180075a7 */ /* 0x001064000800017f */
[----:B-1----:R-:W-:Y:S05]  /*cea0*/  @!P0 NANOSLEEP.SYNCS 0x989680 ;  /* 0x009896800000895d */ /* 0x002fea0003900000 */
[----:B------:R-:W1:Y:S02]  /*ceb0*/  @!P0 SYNCS.PHASECHK.TRANS64 P0, [R24+URZ+0x28], R19 ;  /* 0x00002813180085a7 */ /* 0x000e64000800007f */
[----:B-1----:R-:W-:Y:S05]  /*cec0*/  @!P0 BRA `(.L_x_289) ;  /* 0xfffffffc00f08947 */ /* 0x002fea000383ffff */
[----:B------:R-:W-:Y:S05]  /*ced0*/  BRA `(.L_x_309) ;  /* 0xfffffff000407947 */ /* 0x000fea000383ffff */
.L_x_297:
[----:B------:R-:W-:Y:S01]  /*cee0*/  BSSY B0, `(.L_x_310) ;  /* 0x0000006000007945 */ /* 0x000fe20003800000 */
[----:B------:R-:W-:-:S07]  /*cef0*/  IMAD.MOV.U32 R7, RZ, RZ, -0x1 ;  /* 0xffffffffff077424 */ /* 0x000fce00078e00ff */
[----:B------:R-:W-:Y:S05]  /*cf00*/  WARPSYNC.COLLECTIVE R7, `(.L_x_311) ;  /* 0x00000000070c7348 */ /* 0x000fea0003c00000 */
[----:B------:R-:W-:Y:S02]  /*cf10*/  ELECT P0, UR62, PT ;  /* 0x00000000003e782f */ /* 0x000fe40003800000 */
[----:B------:R-:W-:Y:S01]  /*cf20*/  MOV R7, UR62 ;  /* 0x0000003e00077c02 */ /* 0x000fe20008000f00 */
[----:B------:R-:W-:Y:S10]  /*cf30*/  ENDCOLLECTIVE ;  /* 0x000000000000791b */ /* 0x000ff40003800000 */
.L_x_311:
[----:B------:R-:W-:Y:S05]  /*cf40*/  BSYNC B0 ;  /* 0x0000000000007941 */ /* 0x000fea0003800000 */
.L_x_310:
[----:B------:R-:W-:Y:S05]  /*cf50*/  BRA `(.L_x_312) ;  /* 0xfffffff800bc7947 */ /* 0x000fea000383ffff */
.L_x_301:
[----:B0-----:R0:W1:Y:S02]  /*cf60*/  SYNCS.PHASECHK.TRANS64.TRYWAIT P0, [R7+URZ], R2 ;  /* 0x00000002070075a7 */ /* 0x001064000800017f */
[----:B-1----:R-:W-:Y:S05]  /*cf70*/  @!P0 NANOSLEEP.SYNCS 0x989680 ;  /* 0x009896800000895d */ /* 0x002fea0003900000 */
[----:B------:R-:W1:Y:S02]  /*cf80*/  @!P0 SYNCS.PHASECHK.TRANS64 P0, [R7+URZ], R2 ;  /* 0x00000002070085a7 */ /* 0x000e64000800007f */
[----:B-1----:R-:W-:Y:S05]  /*cf90*/  @!P0 BRA `(.L_x_301) ;  /* 0xfffffffc00f08947 */ /* 0x002fea000383ffff */
[----:B------:R-:W-:Y:S05]  /*cfa0*/  BRA `(.L_x_313) ;  /* 0xfffffff800fc7947 */ /* 0x000fea000383ffff */
.L_x_302:
[----:B0-----:R0:W1:Y:S02]  /*cfb0*/  SYNCS.PHASECHK.TRANS64.TRYWAIT P0, [R9+URZ], R4 ;  /* 0x00000004090075a7 */ /* 0x001064000800017f */
[----:B-1----:R-:W-:Y:S05]  /*cfc0*/  @!P0 NANOSLEEP.SYNCS 0x989680 ;  /* 0x009896800000895d */ /* 0x002fea0003900000 */
[----:B------:R-:W1:Y:S02]  /*cfd0*/  @!P0 SYNCS.PHASECHK.TRANS64 P0, [R9+URZ], R4 ;  /* 0x00000004090085a7 */ /* 0x000e64000800007f */
[----:B-1----:R-:W-:Y:S05]  /*cfe0*/  @!P0 BRA `(.L_x_302) ;  /* 0xfffffffc00f08947 */ /* 0x002fea000383ffff */
[----:B------:R-:W-:Y:S05]  /*cff0*/  BRA `(.L_x_314) ;  /* 0xfffffffc000c7947 */ /* 0x000fea000383ffff */
.L_x_303:
[----:B0-----:R0:W1:Y:S02]  /*d000*/  SYNCS.PHASECHK.TRANS64.TRYWAIT P0, [R6+URZ], R5 ;  /* 0x00000005060075a7 */ /* 0x001064000800017f */
[----:B-1----:R-:W-:Y:S05]  /*d010*/  @!P0 NANOSLEEP.SYNCS 0x989680 ;  /* 0x009896800000895d */ /* 0x002fea0003900000 */
[----:B------:R-:W1:Y:S02]  /*d020*/  @!P0 SYNCS.PHASECHK.TRANS64 P0, [R6+URZ], R5 ;  /* 0x00000005060085a7 */ /* 0x000e64000800007f */
[----:B-1----:R-:W-:Y:S05]  /*d030*/  @!P0 BRA `(.L_x_303) ;  /* 0xfffffffc00f08947 */ /* 0x002fea000383ffff */
[----:B------:R-:W-:Y:S05]  /*d040*/  BRA `(.L_x_315) ;  /* 0xfffffffc001c7947 */ /* 0x000fea000383ffff */
.L_x_304:
[----:B-1----:R1:W2:Y:S02]  /*d050*/  SYNCS.PHASECHK.TRANS64.TRYWAIT P0, [R9+URZ], R4 ;  /* 0x00000004090075a7 */ /* 0x0022a4000800017f */
[----:B--2---:R-:W-:Y:S05]  /*d060*/  @!P0 NANOSLEEP.SYNCS 0x989680 ;  /* 0x009896800000895d */ /* 0x004fea0003900000 */
[----:B------:R-:W2:Y:S02]  /*d070*/  @!P0 SYNCS.PHASECHK.TRANS64 P0, [R9+URZ], R4 ;  /* 0x00000004090085a7 */ /* 0x000ea4000800007f */
[----:B--2---:R-:W-:Y:S05]  /*d080*/  @!P0 BRA `(.L_x_304) ;  /* 0xfffffffc00f08947 */ /* 0x004fea000383ffff */
[----:B------:R-:W-:Y:S05]  /*d090*/  BRA `(.L_x_316) ;  /* 0xfffffffc00247947 */ /* 0x000fea000383ffff */
.L_x_317:
[----:B------:R-:W-:-:S00]  /*d0a0*/  BRA `(.L_x_317) ;  /* 0xfffffffc00fc7947 */ /* 0x000fc0000383ffff */
[----:B------:R-:W-:-:S00]  /*d0b0*/  NOP ;  /* 0x0000000000007918 */ /* 0x000fc00000000000 */
        /* <DEDUP_REMOVED lines=12> */
.L_x_318:


//--------------------- .nv.shared._ZN7cutlass13device_kernelINS_4gemm6kernel13GemmUniversalIN4cute5tupleIJiiiiEEENS1_10collective13CollectiveMmaINS1_40MainloopSm90TmaGmmaWarpSpecializedSparseILi5ENS5_IJNS4_1CILi1EEENSA_ILi2EEESB_EEENS1_35KernelTmaWarpSpecializedCooperativeEEENS5_IJNSA_ILi128EEENSA_ILi256EEESG_EEEaNS5_IJNS4_6LayoutINS5_IJiNS5_IJSC_iEEEiEEENS5_IJlNS5_IJSB_SC_EEElEEEEENSJ_INS5_IJNS5_IJNSA_ILi64EEEiEEENS5_IJSG_iEEEiEEENS5_IJNS5_IJSG_NSA_ILi8192EEEEEENS5_IJSB_lEEElEEEEEEEEaNS5_IJlSB_lEEENS4_8TiledMMAINS4_8MMA_AtomIJNS4_4SM904GMMA6SPARSE28GMMA_64x256x64_S32S8S8_SS_TNILNS13_9SparseSelE0EEEEEENSJ_INS5_IJSC_SB_SB_EEENS5_IJSB_NSA_ILi0EEES1A_EEEEENS5_IJNS4_10UnderscoreES1D_S1D_EEEEENS4_23SM90_TMA_LOAD_MULTICASTENS4_14ComposedLayoutINS4_7SwizzleILi2ELi4ELi3EEENS4_25smem_sparse_ptr_flag_bitsILi2ELi8EEENSJ_INS5_IJNS5_IJSB_NSA_ILi8EEEEEENS5_IJSC_SP_EEEEEENS5_IJNS5_IJS1A_SG_EEESM_EEEEEEEvNS4_8identityENS4_13SM90_TMA_LOADENS1H_INS1I_ILi3ELi4ELi3EEENS4_18smem_ptr_flag_bitsILi8EEENSJ_INS5_IJS1M_SG_EEENS5_IJSG_SB_EEEEEEEvS1U_EENS_8epilogue10collective6detail29Sm90TmaWarpSpecializedAdapterINS25_15DefaultEpilogueIiNS5_IJSB_llEEES29_NS24_6thread17LinearCombinationIiLi1EiiLNS2A_9ScaleType4KindE0ELNS_15FloatRoundStyleE2EiEENS1_15EpilogueDefaultEEEEEvvEEEEvNT_6ParamsE --------------------------
	.section	.nv.shared._ZN7cutlass13device_kernelINS_4gemm6kernel13GemmUniversalIN4cute5tupleIJiiiiEEENS1_10collective13CollectiveMmaINS1_40MainloopSm90TmaGmmaWarpSpecializedSparseILi5ENS5_IJNS4_1CILi1EEENSA_ILi2EEESB_EEENS1_35KernelTmaWarpSpecializedCooperativeEEENS5_IJNSA_ILi128EEENSA_ILi256EEESG_EEEaNS5_IJNS4_6LayoutINS5_IJiNS5_IJSC_iEEEiEEENS5_IJlNS5_IJSB_SC_EEElEEEEENSJ_INS5_IJNS5_IJNSA_ILi64EEEiEEENS5_IJSG_iEEEiEEENS5_IJNS5_IJSG_NSA_ILi8192EEEEEENS5_IJSB_lEEElEEEEEEEEaNS5_IJlSB_lEEENS4_8TiledMMAINS4_8MMA_AtomIJNS4_4SM904GMMA6SPARSE28GMMA_64x256x64_S32S8S8_SS_TNILNS13_9SparseSelE0EEEEEENSJ_INS5_IJSC_SB_SB_EEENS5_IJSB_NSA_ILi0EEES1A_EEEEENS5_IJNS4_10UnderscoreES1D_S1D_EEEEENS4_23SM90_TMA_LOAD_MULTICASTENS4_14ComposedLayoutINS4_7SwizzleILi2ELi4ELi3EEENS4_25smem_sparse_ptr_flag_bitsILi2ELi8EEENSJ_INS5_IJNS5_IJSB_NSA_ILi8EEEEEENS5_IJSC_SP_EEEEEENS5_IJNS5_IJS1A_SG_EEESM_EEEEEEEvNS4_8identityENS4_13SM90_TMA_LOADENS1H_INS1I_ILi3ELi4ELi3EEENS4_18smem_ptr_flag_bitsILi8EEENSJ_INS5_IJS1M_SG_EEENS5_IJSG_SB_EEEEEEEvS1U_EENS_8epilogue10collective6detail29Sm90TmaWarpSpecializedAdapterINS25_15DefaultEpilogueIiNS5_IJSB_llEEES29_NS24_6thread17LinearCombinationIiLi1EiiLNS2A_9ScaleType4KindE0ELNS_15FloatRoundStyleE2EiEENS1_15EpilogueDefaultEEEEEvvEEEEvNT_6ParamsE,"aw",@nobits
	.sectionflags	@""
	.align	16
	.zero		1024


//--------------------- .nv.shared.reserved.0     --------------------------
	.section	.nv.shared.reserved.0,"aw",@nobits
	.weak		__nv_reservedSMEM_offset_0_alias
	.size		__nv_reservedSMEM_offset_0_alias, 0, 0
	.other		__nv_reservedSMEM_offset_0_alias,@"STO_CUDA_RESERVED_SHARED STV_DEFAULT"
__nv_reservedSMEM_offset_0_alias:
	.zero		0


//--------------------- .nv.global                --------------------------
	.section	.nv.global,"aw",@nobits
.nv.global:
	.type		_ZN39_INTERNAL_ac72f770_4_k_cu_496bd0e9_27934cute1_E,@object
	.size		_ZN39_INTERNAL_ac72f770_4_k_cu_496bd0e9_27934cute1_E,(_ZN39_INTERNAL_ac72f770_4_k_cu_496bd0e9_27934cuda3std3__45__cpo6cbeginE - _ZN39_INTERNAL_ac72f770_4_k_cu_496bd0e9_27934cute1_E)
_ZN39_INTERNAL_ac72f770_4_k_cu_496bd0e9_27934cute1_E:
	.zero		1
	.type		_ZN39_INTERNAL_ac72f770_4_k_cu_496bd0e9_27934cuda3std3__45__cpo6cbeginE,@object
	.size		_ZN39_INTERNAL_ac72f770_4_k_cu_496bd0e9_27934cuda3std3__45__cpo6cbeginE,(_ZN39_INTERNAL_ac72f770_4_k_cu_496bd0e9_27934cuda3std3__48in_placeE - _ZN39_INTERNAL_ac72f770_4_k_cu_496bd0e9_27934cuda3std3__45__cpo6cbeginE)
_ZN39_INTERNAL_ac72f770_4_k_cu_496bd0e9_27934cuda3std3__45__cpo6cbeginE:
	.zero		1
	.type		_ZN39_INTERNAL_ac72f770_4_k_cu_496bd0e9_27934cuda3std3__48in_placeE,@object
	.size		_ZN39_INTERNAL_ac72f770_4_k_cu_496bd0e9_27934cuda3std3__48in_placeE,(_ZN39_INTERNAL_ac72f770_4_k_cu_496bd0e9_27934cuda3std6ranges3__45__cpo9iter_moveE - _ZN39_INTERNAL_ac72f770_4_k_cu_496bd0e9_27934cuda3std3__48in_placeE)
_ZN39_INTERNAL_ac72f770_4_k_cu_496bd0e9_27934cuda3std3__48in_placeE:
	.zero		1
	.type		_ZN39_INTERNAL_ac72f770_4_k_cu_496bd0e9_27934cuda3std6ranges3__45__cpo9iter_moveE,@object
	.size		_ZN39_INTERNAL_ac72f770_4_k_cu_496bd0e9_27934cuda3std6ranges3__45__cpo9iter_moveE,(_ZN39_INTERNAL_ac72f770_4_k_cu_496bd0e9_27934cuda3std3__45__cpo5beginE - _ZN39_INTERNAL_ac72f770_4_k_cu_496bd0e9_27934cuda3std6ranges3__45__cpo9iter_moveE)
_ZN39_INTERNAL_ac72f770_4_k_cu_496bd0e9_27934cuda3std6ranges3__45__cpo9iter_moveE:
	.zero		1
	.type		_ZN39_INTERNAL_ac72f770_4_k_cu_496bd0e9_27934cuda3std3__45__cpo5beginE,@object
	.size		_ZN39_INTERNAL_ac72f770_4_k_cu_496bd0e9_27934cuda3std3__45__cpo5beginE,(_ZN39_INTERNAL_ac72f770_4_k_cu_496bd0e9_27934cuda3std3__441_GLOBAL__N__ac72f770_4_k_cu_496bd0e9_27936ignoreE - _ZN39_INTERNAL_ac72f770_4_k_cu_496bd0e9_27934cuda3std3__45__cpo5beginE)
_ZN39_INTERNAL_ac72f770_4_k_cu_496bd0e9_27934cuda3std3__45__cpo5beginE:
	.zero		1
	.type		_ZN39_INTERNAL_ac72f770_4_k_cu_496bd0e9_27934cuda3std3__441_GLOBAL__N__ac72f770_4_k_cu_496bd0e9_27936ignoreE,@object
	.size		_ZN39_INTERNAL_ac72f770_4_k_cu_496bd0e9_27934cuda3std3__441_GLOBAL__N__ac72f770_4_k_cu_496bd0e9_27936ignoreE,(_ZN39_INTERNAL_ac72f770_4_k_cu_496bd0e9_27934cute7productE - _ZN39_INTERNAL_ac72f770_4_k_cu_496bd0e9_27934cuda3std3__441_GLOBAL__N__ac72f770_4_k_cu_496bd0e9_27936ignoreE)
_ZN39_INTERNAL_ac72f770_4_k_cu_496bd0e9_27934cuda3std3__441_GLOBAL__N__ac72f770_4_k_cu_496bd0e9_27936ignoreE:
	.zero		1
	.type		_ZN39_INTERNAL_ac72f770_4_k_cu_496bd0e9_27934cute7productE,@object
	.size		_ZN39_INTERNAL_ac72f770_4_k_cu_496bd0e9_27934cute7productE,(_ZN39_INTERNAL_ac72f770_4_k_cu_496bd0e9_27934cuda3std3__45__cpo3endE - _ZN39_INTERNAL_ac72f770_4_k_cu_496bd0e9_27934cute7productE)
_ZN39_INTERNAL_ac72f770_4_k_cu_496bd0e9_27934cute7productE:
	.zero		1
	.type		_ZN39_INTERNAL_ac72f770_4_k_cu_496bd0e9_27934cuda3std3__45__cpo3endE,@object
	.size		_ZN39_INTERNAL_ac72f770_4_k_cu_496bd0e9_27934cuda3std3__45__cpo3endE,(_ZN39_INTERNAL_ac72f770_4_k_cu_496bd0e9_27934cuda3std3__419piecewise_constructE - _ZN39_INTERNAL_ac72f770_4_k_cu_496bd0e9_27934cuda3std3__45__cpo3endE)
_ZN39_INTERNAL_ac72f770_4_k_cu_496bd0e9_27934cuda3std3__45__cpo3endE:
	.zero		1
	.type		_ZN39_INTERNAL_ac72f770_4_k_cu_496bd0e9_27934cuda3std3__419piecewise_constructE,@object
	.size		_ZN39_INTERNAL_ac72f770_4_k_cu_496bd0e9_27934cuda3std3__419piecewise_constructE,(_ZN39_INTERNAL_ac72f770_4_k_cu_496bd0e9_27934cuda3std3__45__cpo4cendE - _ZN39_INTERNAL_ac72f770_4_k_cu_496bd0e9_27934cuda3std3__419piecewise_constructE)
_ZN39_INTERNAL_ac72f770_4_k_cu_496bd0e9_27934cuda3std3__419piecewise_constructE:
	.zero		1
	.type		_ZN39_INTERNAL_ac72f770_4_k_cu_496bd0e9_27934cuda3std3__45__cpo4cendE,@object
	.size		_ZN39_INTERNAL_ac72f770_4_k_cu_496bd0e9_27934cuda3std3__45__cpo4cendE,(_ZN39_INTERNAL_ac72f770_4_k_cu_496bd0e9_27934cuda3std6ranges3__45__cpo4swapE - _ZN39_INTERNAL_ac72f770_4_k_cu_496bd0e9_27934cuda3std3__45__cpo4cendE)
_ZN39_INTERNAL_ac72f770_4_k_cu_496bd0e9_27934cuda3std3__45__cpo4cendE:
	.zero		1
	.type		_ZN39_INTERNAL_ac72f770_4_k_cu_496bd0e9_27934cuda3std6ranges3__45__cpo4swapE,@object
	.size		_ZN39_INTERNAL_ac72f770_4_k_cu_496bd0e9_27934cuda3std6ranges3__45__cpo4swapE,(.L_7 - _ZN39_INTERNAL_ac72f770_4_k_cu_496bd0e9_27934cuda3std6ranges3__45__cpo4swapE)
_ZN39_INTERNAL_ac72f770_4_k_cu_496bd0e9_27934cuda3std6ranges3__45__cpo4swapE:
	.zero		1
.L_7:


//--------------------- .nv.constant0._ZN7cutlass13device_kernelINS_4gemm6kernel13GemmUniversalIN4cute5tupleIJiiiiEEENS1_10collective13CollectiveMmaINS1_40MainloopSm90TmaGmmaWarpSpecializedSparseILi5ENS5_IJNS4_1CILi1EEENSA_ILi2EEESB_EEENS1_35KernelTmaWarpSpecializedCooperativeEEENS5_IJNSA_ILi128EEENSA_ILi256EEESG_EEEaNS5_IJNS4_6LayoutINS5_IJiNS5_IJSC_iEEEiEEENS5_IJlNS5_IJSB_SC_EEElEEEEENSJ_INS5_IJNS5_IJNSA_ILi64EEEiEEENS5_IJSG_iEEEiEEENS5_IJNS5_IJSG_NSA_ILi8192EEEEEENS5_IJSB_lEEElEEEEEEEEaNS5_IJlSB_lEEENS4_8TiledMMAINS4_8MMA_AtomIJNS4_4SM904GMMA6SPARSE28GMMA_64x256x64_S32S8S8_SS_TNILNS13_9SparseSelE0EEEEEENSJ_INS5_IJSC_SB_SB_EEENS5_IJSB_NSA_ILi0EEES1A_EEEEENS5_IJNS4_10UnderscoreES1D_S1D_EEEEENS4_23SM90_TMA_LOAD_MULTICASTENS4_14ComposedLayoutINS4_7SwizzleILi2ELi4ELi3EEENS4_25smem_sparse_ptr_flag_bitsILi2ELi8EEENSJ_INS5_IJNS5_IJSB_NSA_ILi8EEEEEENS5_IJSC_SP_EEEEEENS5_IJNS5_IJS1A_SG_EEESM_EEEEEEEvNS4_8identityENS4_13SM90_TMA_LOADENS1H_INS1I_ILi3ELi4ELi3EEENS4_18smem_ptr_flag_bitsILi8EEENSJ_INS5_IJS1M_SG_EEENS5_IJSG_SB_EEEEEEEvS1U_EENS_8epilogue10collective6detail29Sm90TmaWarpSpecializedAdapterINS25_15DefaultEpilogueIiNS5_IJSB_llEEES29_NS24_6thread17LinearCombinationIiLi1EiiLNS2A_9ScaleType4KindE0ELNS_15FloatRoundStyleE2EiEENS1_15EpilogueDefaultEEEEEvvEEEEvNT_6ParamsE --------------------------
	.section	.nv.constant0._ZN7cutlass13device_kernelINS_4gemm6kernel13GemmUniversalIN4cute5tupleIJiiiiEEENS1_10collective13CollectiveMmaINS1_40MainloopSm90TmaGmmaWarpSpecializedSparseILi5ENS5_IJNS4_1CILi1EEENSA_ILi2EEESB_EEENS1_35KernelTmaWarpSpecializedCooperativeEEENS5_IJNSA_ILi128EEENSA_ILi256EEESG_EEEaNS5_IJNS4_6LayoutINS5_IJiNS5_IJSC_iEEEiEEENS5_IJlNS5_IJSB_SC_EEElEEEEENSJ_INS5_IJNS5_IJNSA_ILi64EEEiEEENS5_IJSG_iEEEiEEENS5_IJNS5_IJSG_NSA_ILi8192EEEEEENS5_IJSB_lEEElEEEEEEEEaNS5_IJlSB_lEEENS4_8TiledMMAINS4_8MMA_AtomIJNS4_4SM904GMMA6SPARSE28GMMA_64x256x64_S32S8S8_SS_TNILNS13_9SparseSelE0EEEEEENSJ_INS5_IJSC_SB_SB_EEENS5_IJSB_NSA_ILi0EEES1A_EEEEENS5_IJNS4_10UnderscoreES1D_S1D_EEEEENS4_23SM90_TMA_LOAD_MULTICASTENS4_14ComposedLayoutINS4_7SwizzleILi2ELi4ELi3EEENS4_25smem_sparse_ptr_flag_bitsILi2ELi8EEENSJ_INS5_IJNS5_IJSB_NSA_ILi8EEEEEENS5_IJSC_SP_EEEEEENS5_IJNS5_IJS1A_SG_EEESM_EEEEEEEvNS4_8identityENS4_13SM90_TMA_LOADENS1H_INS1I_ILi3ELi4ELi3EEENS4_18smem_ptr_flag_bitsILi8EEENSJ_INS5_IJS1M_SG_EEENS5_IJSG_SB_EEEEEEEvS1U_EENS_8epilogue10collective6detail29Sm90TmaWarpSpecializedAdapterINS25_15DefaultEpilogueIiNS5_IJSB_llEEES29_NS24_6thread17LinearCombinationIiLi1EiiLNS2A_9ScaleType4KindE0ELNS_15FloatRoundStyleE2EiEENS1_15EpilogueDefaultEEEEEvvEEEEvNT_6ParamsE,"a",@progbits
	.sectionflags	@""
	.align	4
.nv.constant0._ZN7cutlass13device_kernelINS_4gemm6kernel13GemmUniversalIN4cute5tupleIJiiiiEEENS1_10collective13CollectiveMmaINS1_40MainloopSm90TmaGmmaWarpSpecializedSparseILi5ENS5_IJNS4_1CILi1EEENSA_ILi2EEESB_EEENS1_35KernelTmaWarpSpecializedCooperativeEEENS5_IJNSA_ILi128EEENSA_ILi256EEESG_EEEaNS5_IJNS4_6LayoutINS5_IJiNS5_IJSC_iEEEiEEENS5_IJlNS5_IJSB_SC_EEElEEEEENSJ_INS5_IJNS5_IJNSA_ILi64EEEiEEENS5_IJSG_iEEEiEEENS5_IJNS5_IJSG_NSA_ILi8192EEEEEENS5_IJSB_lEEElEEEEEEEEaNS5_IJlSB_lEEENS4_8TiledMMAINS4_8MMA_AtomIJNS4_4SM904GMMA6SPARSE28GMMA_64x256x64_S32S8S8_SS_TNILNS13_9SparseSelE0EEEEEENSJ_INS5_IJSC_SB_SB_EEENS5_IJSB_NSA_ILi0EEES1A_EEEEENS5_IJNS4_10UnderscoreES1D_S1D_EEEEENS4_23SM90_TMA_LOAD_MULTICASTENS4_14ComposedLayoutINS4_7SwizzleILi2ELi4ELi3EEENS4_25smem_sparse_ptr_flag_bitsILi2ELi8EEENSJ_INS5_IJNS5_IJSB_NSA_ILi8EEEEEENS5_IJSC_SP_EEEEEENS5_IJNS5_IJS1A_SG_EEESM_EEEEEEEvNS4_8identityENS4_13SM90_TMA_LOADENS1H_INS1I_ILi3ELi4ELi3EEENS4_18smem_ptr_flag_bitsILi8EEENSJ_INS5_IJS1M_SG_EEENS5_IJSG_SB_EEEEEEEvS1U_EENS_8epilogue10collective6detail29Sm90TmaWarpSpecializedAdapterINS25_15DefaultEpilogueIiNS5_IJSB_llEEES29_NS24_6thread17LinearCombinationIiLi1EiiLNS2A_9ScaleType4KindE0ELNS_15FloatRoundStyleE2EiEENS1_15EpilogueDefaultEEEEEvvEEEEvNT_6ParamsE:
	.zero		1920


//--------------------- SYMBOLS --------------------------

	.type		.nv.reservedSmem.offset0,@object
	.size		.nv.reservedSmem.offset0,0x4
